	.target	sm_90a

	.elftype	@"ET_EXEC"


//--------------------- .note.nv.tkinfo           --------------------------
	.section	.note.nv.tkinfo,"",@"SHT_NOTE"
	.sectionflags	@"SHF_NOTE_NV_TKINFO"
	.tkinfo
        /*0018*/ 	.word	0x00000002
        /*0030*/ 	.string	""
        /*0030*/ 	.string	"ptxas"
        /*0030*/ 	.string	"Cuda compilation tools, release 13.0, V13.0.88"
        /*0030*/ 	.string	"Build cuda_13.0.r13.0/compiler.36424714_0"
        /*0030*/ 	.string	"-arch sm_90a -m 64 "



//--------------------- .note.nv.cuinfo           --------------------------
	.section	.note.nv.cuinfo,"",@"SHT_NOTE"
	.sectionflags	@"SHF_NOTE_NV_CUINFO"
        /*0018*/ 	.short	0x0002
        /*001a*/ 	.short	0x005a
        /*001c*/ 	.short	0x0082
	.zero		2


//--------------------- .nv.info                  --------------------------
	.section	.nv.info,"",@"SHT_CUDA_INFO"
	.align	4


	//----- nvinfo : EIATTR_REGCOUNT
	.align		4
        /*0000*/ 	.byte	0x04, 0x2f
        /*0002*/ 	.short	(.L_12 - .L_11)
	.align		4
.L_11:
        /*0004*/ 	.word	index@(_ZN7cutlass13device_kernelINS_4gemm6kernel13GemmUniversalIN4cute5tupleIJiiiiEEENS1_10collective13CollectiveMmaINS1_37MainloopSm90TmaGmmaWarpSpecializedFP8ILi11ENS5_IJNS4_1CILi4EEENSA_ILi2EEENSA_ILi1EEEEEENS1_35KernelTmaWarpSpecializedCooperativeEEENS5_IJNSA_ILi256EEENSA_ILi64EEESI_EEENS_12float_e4m3_tENS5_IJlSD_lEEESK_SL_NS4_8TiledMMAINS4_8MMA_AtomIJNS4_4SM904GMMA30MMA_64x64x32_F32E4M3E4M3_SS_TNILNSP_7ScaleInE1ELSR_1EEEEEENS4_6LayoutINS5_IJSC_SD_SD_EEENS5_IJSD_NSA_ILi0EEESW_EEEEENS5_IJNS4_10UnderscoreESZ_SZ_EEEEENS4_23SM90_TMA_LOAD_MULTICASTENS4_14ComposedLayoutINS4_7SwizzleILi2ELi4ELi3EEENS4_18smem_ptr_flag_bitsILi8EEENSU_INS5_IJNSA_ILi8EEESI_EEENS5_IJSI_SD_EEEEEEEvNS4_8identityES12_S1C_vS1D_EENS_8epilogue10collective6detail29Sm90TmaWarpSpecializedAdapterINS1G_15DefaultEpilogueISK_SL_SL_NS1F_6thread17LinearCombinationISK_Li1EffLNS1K_9ScaleType4KindE0ELNS_15FloatRoundStyleE2ESK_EENS1_15EpilogueDefaultEEEEEvvEEEEvNT_6ParamsE)
        /*0008*/ 	.word	0x000000a8


	//----- nvinfo : EIATTR_FRAME_SIZE
	.align		4
.L_12:
        /*000c*/ 	.byte	0x04, 0x11
        /*000e*/ 	.short	(.L_14 - .L_13)
	.align		4
.L_13:
        /*0010*/ 	.word	index@(_ZN7cutlass13device_kernelINS_4gemm6kernel13GemmUniversalIN4cute5tupleIJiiiiEEENS1_10collective13CollectiveMmaINS1_37MainloopSm90TmaGmmaWarpSpecializedFP8ILi11ENS5_IJNS4_1CILi4EEENSA_ILi2EEENSA_ILi1EEEEEENS1_35KernelTmaWarpSpecializedCooperativeEEENS5_IJNSA_ILi256EEENSA_ILi64EEESI_EEENS_12float_e4m3_tENS5_IJlSD_lEEESK_SL_NS4_8TiledMMAINS4_8MMA_AtomIJNS4_4SM904GMMA30MMA_64x64x32_F32E4M3E4M3_SS_TNILNSP_7ScaleInE1ELSR_1EEEEEENS4_6LayoutINS5_IJSC_SD_SD_EEENS5_IJSD_NSA_ILi0EEESW_EEEEENS5_IJNS4_10UnderscoreESZ_SZ_EEEEENS4_23SM90_TMA_LOAD_MULTICASTENS4_14ComposedLayoutINS4_7SwizzleILi2ELi4ELi3EEENS4_18smem_ptr_flag_bitsILi8EEENSU_INS5_IJNSA_ILi8EEESI_EEENS5_IJSI_SD_EEEEEEEvNS4_8identityES12_S1C_vS1D_EENS_8epilogue10collective6detail29Sm90TmaWarpSpecializedAdapterINS1G_15DefaultEpilogueISK_SL_SL_NS1F_6thread17LinearCombinationISK_Li1EffLNS1K_9ScaleType4KindE0ELNS_15FloatRoundStyleE2ESK_EENS1_15EpilogueDefaultEEEEEvvEEEEvNT_6ParamsE)
        /*0014*/ 	.word	0x00000000


	//----- nvinfo : EIATTR_MIN_STACK_SIZE
	.align		4
.L_14:
        /*0018*/ 	.byte	0x04, 0x12
        /*001a*/ 	.short	(.L_16 - .L_15)
	.align		4
.L_15:
        /*001c*/ 	.word	index@(_ZN7cutlass13device_kernelINS_4gemm6kernel13GemmUniversalIN4cute5tupleIJiiiiEEENS1_10collective13CollectiveMmaINS1_37MainloopSm90TmaGmmaWarpSpecializedFP8ILi11ENS5_IJNS4_1CILi4EEENSA_ILi2EEENSA_ILi1EEEEEENS1_35KernelTmaWarpSpecializedCooperativeEEENS5_IJNSA_ILi256EEENSA_ILi64EEESI_EEENS_12float_e4m3_tENS5_IJlSD_lEEESK_SL_NS4_8TiledMMAINS4_8MMA_AtomIJNS4_4SM904GMMA30MMA_64x64x32_F32E4M3E4M3_SS_TNILNSP_7ScaleInE1ELSR_1EEEEEENS4_6LayoutINS5_IJSC_SD_SD_EEENS5_IJSD_NSA_ILi0EEESW_EEEEENS5_IJNS4_10UnderscoreESZ_SZ_EEEEENS4_23SM90_TMA_LOAD_MULTICASTENS4_14ComposedLayoutINS4_7SwizzleILi2ELi4ELi3EEENS4_18smem_ptr_flag_bitsILi8EEENSU_INS5_IJNSA_ILi8EEESI_EEENS5_IJSI_SD_EEEEEEEvNS4_8identityES12_S1C_vS1D_EENS_8epilogue10collective6detail29Sm90TmaWarpSpecializedAdapterINS1G_15DefaultEpilogueISK_SL_SL_NS1F_6thread17LinearCombinationISK_Li1EffLNS1K_9ScaleType4KindE0ELNS_15FloatRoundStyleE2ESK_EENS1_15EpilogueDefaultEEEEEvvEEEEvNT_6ParamsE)
        /*0020*/ 	.word	0x00000000
.L_16:


//--------------------- .nv.compat                --------------------------
	.section	.nv.compat,"",@"SHT_CUDA_COMPAT_INFO"
	.align	4
        /*0000*/ 	.byte	0x02, 0x09, 0x01, 0x00, 0x02, 0x02, 0x04, 0x00, 0x02, 0x05, 0x05, 0x00, 0x03, 0x07, 0x01, 0x01
        /*0010*/ 	.byte	0x02, 0x03, 0x01, 0x00, 0x02, 0x06, 0x01, 0x00, 0x04, 0x0b, 0x08, 0x00, 0x00, 0x00, 0x00, 0x00
        /*0020*/ 	.byte	0x00, 0x00, 0x00, 0x00


//--------------------- .nv.info._ZN7cutlass13device_kernelINS_4gemm6kernel13GemmUniversalIN4cute5tupleIJiiiiEEENS1_10collective13CollectiveMmaINS1_37MainloopSm90TmaGmmaWarpSpecializedFP8ILi11ENS5_IJNS4_1CILi4EEENSA_ILi2EEENSA_ILi1EEEEEENS1_35KernelTmaWarpSpecializedCooperativeEEENS5_IJNSA_ILi256EEENSA_ILi64EEESI_EEENS_12float_e4m3_tENS5_IJlSD_lEEESK_SL_NS4_8TiledMMAINS4_8MMA_AtomIJNS4_4SM904GMMA30MMA_64x64x32_F32E4M3E4M3_SS_TNILNSP_7ScaleInE1ELSR_1EEEEEENS4_6LayoutINS5_IJSC_SD_SD_EEENS5_IJSD_NSA_ILi0EEESW_EEEEENS5_IJNS4_10UnderscoreESZ_SZ_EEEEENS4_23SM90_TMA_LOAD_MULTICASTENS4_14ComposedLayoutINS4_7SwizzleILi2ELi4ELi3EEENS4_18smem_ptr_flag_bitsILi8EEENSU_INS5_IJNSA_ILi8EEESI_EEENS5_IJSI_SD_EEEEEEEvNS4_8identityES12_S1C_vS1D_EENS_8epilogue10collective6detail29Sm90TmaWarpSpecializedAdapterINS1G_15DefaultEpilogueISK_SL_SL_NS1F_6thread17LinearCombinationISK_Li1EffLNS1K_9ScaleType4KindE0ELNS_15FloatRoundStyleE2ESK_EENS1_15EpilogueDefaultEEEEEvvEEEEvNT_6ParamsE --------------------------
	.section	.nv.info._ZN7cutlass13device_kernelINS_4gemm6kernel13GemmUniversalIN4cute5tupleIJiiiiEEENS1_10collective13CollectiveMmaINS1_37MainloopSm90TmaGmmaWarpSpecializedFP8ILi11ENS5_IJNS4_1CILi4EEENSA_ILi2EEENSA_ILi1EEEEEENS1_35KernelTmaWarpSpecializedCooperativeEEENS5_IJNSA_ILi256EEENSA_ILi64EEESI_EEENS_12float_e4m3_tENS5_IJlSD_lEEESK_SL_NS4_8TiledMMAINS4_8MMA_AtomIJNS4_4SM904GMMA30MMA_64x64x32_F32E4M3E4M3_SS_TNILNSP_7ScaleInE1ELSR_1EEEEEENS4_6LayoutINS5_IJSC_SD_SD_EEENS5_IJSD_NSA_ILi0EEESW_EEEEENS5_IJNS4_10UnderscoreESZ_SZ_EEEEENS4_23SM90_TMA_LOAD_MULTICASTENS4_14ComposedLayoutINS4_7SwizzleILi2ELi4ELi3EEENS4_18smem_ptr_flag_bitsILi8EEENSU_INS5_IJNSA_ILi8EEESI_EEENS5_IJSI_SD_EEEEEEEvNS4_8identityES12_S1C_vS1D_EENS_8epilogue10collective6detail29Sm90TmaWarpSpecializedAdapterINS1G_15DefaultEpilogueISK_SL_SL_NS1F_6thread17LinearCombinationISK_Li1EffLNS1K_9ScaleType4KindE0ELNS_15FloatRoundStyleE2ESK_EENS1_15EpilogueDefaultEEEEEvvEEEEvNT_6ParamsE,"",@"SHT_CUDA_INFO"
	.sectionflags	@""
	.align	4


	//----- nvinfo : EIATTR_CUDA_API_VERSION
	.align		4
        /*0000*/ 	.byte	0x04, 0x37
        /*0002*/ 	.short	(.L_18 - .L_17)
.L_17:
        /*0004*/ 	.word	0x00000082


	//----- nvinfo : EIATTR_KPARAM_INFO
	.align		4
.L_18:
        /*0008*/ 	.byte	0x04, 0x17
        /*000a*/ 	.short	(.L_20 - .L_19)
.L_19:
        /*000c*/ 	.word	0x00000000
        /*0010*/ 	.short	0x0000
        /*0012*/ 	.short	0x0070
        /*0014*/ 	.byte	0x00, 0xf0, 0x01, 0x10


	//----- nvinfo : EIATTR_SPARSE_MMA_MASK
	.align		4
.L_20:
        /*0018*/ 	.byte	0x03, 0x50
        /*001a*/ 	.short	0x0000


	//----- nvinfo : EIATTR_MAXREG_COUNT
	.align		4
        /*001c*/ 	.byte	0x03, 0x1b
        /*001e*/ 	.short	0x00a8


	//----- nvinfo : EIATTR_NUM_BARRIERS
	.align		4
        /*0020*/ 	.byte	0x02, 0x4c
        /*0022*/ 	.byte	0x01
	.zero		1


	//----- nvinfo : EIATTR_MERCURY_ISA_VERSION
	.align		4
        /*0024*/ 	.byte	0x03, 0x5f
        /*0026*/ 	.short	0x0101


	//----- nvinfo : EIATTR_INT_WARP_WIDE_INSTR_OFFSETS
	.align		4
        /*0028*/ 	.byte	0x04, 0x31
        /*002a*/ 	.short	(.L_22 - .L_21)


	//   ....[0]....
.L_21:
        /*002c*/ 	.word	0x000005a0


	//   ....[1]....
        /*0030*/ 	.word	0x000005c0


	//   ....[2]....
        /*0034*/ 	.word	0x00000780


	//----- nvinfo : EIATTR_COOP_GROUP_MASK_REGIDS
	.align		4
.L_22:
        /*0038*/ 	.byte	0x04, 0x29
        /*003a*/ 	.short	(.L_24 - .L_23)


	//   ....[0]....
.L_23:
        /*003c*/ 	.word	0xffffffff


	//   ....[1]....
        /*0040*/ 	.word	0xffffffff


	//   ....[2]....
        /*0044*/ 	.word	0xffffffff


	//   ....[3]....
        /*0048*/ 	.word	0xffffffff


	//   ....[4]....
        /*004c*/ 	.word	0xffffffff


	//   ....[5]....
        /*0050*/ 	.word	0xffffffff


	//----- nvinfo : EIATTR_COOP_GROUP_INSTR_OFFSETS
	.align		4
.L_24:
        /*0054*/ 	.byte	0x04, 0x28
        /*0056*/ 	.short	(.L_26 - .L_25)


	//   ....[0]....
.L_25:
        /*0058*/ 	.word	0x00000060


	//   ....[1]....
        /*005c*/ 	.word	0x00000070


	//   ....[2]....
        /*0060*/ 	.word	0x00000130


	//   ....[3]....
        /*0064*/ 	.word	0x000003e0


	//   ....[4]....
        /*0068*/ 	.word	0x00000920


	//   ....[5]....
        /*006c*/ 	.word	0x000013a0


	//----- nvinfo : EIATTR_REG_RECONFIG
	.align		4
.L_26:
        /*0070*/ 	.byte	0x01, 0x54
	.zero		2


	//----- nvinfo : EIATTR_MBARRIER_INSTR_OFFSETS
	.align		4
        /*0074*/ 	.byte	0x04, 0x39
        /*0076*/ 	.short	(.L_28 - .L_27)


	//   ....[0]....
.L_27:
        /*0078*/ 	.word	0x00000250
        /*007c*/ 	.word	0x000000ff
        /*0080*/ 	.word	0x00000000
        /*0084*/ 	.short	0x0100
        /*0086*/ 	.byte	0x08
	.zero		1


	//   ....[1]....
        /*0088*/ 	.word	0x00000260
        /*008c*/ 	.word	0x000000ff
        /*0090*/ 	.word	0x00000058
        /*0094*/ 	.short	0x0100
        /*0096*/ 	.byte	0x08
	.zero		1


	//   ....[2]....
        /*0098*/ 	.word	0x00000270
        /*009c*/ 	.word	0x000000ff
        /*00a0*/ 	.word	0x00000008
        /*00a4*/ 	.short	0x0100
        /*00a6*/ 	.byte	0x08
	.zero		1


	//   ....[3]....
        /*00a8*/ 	.word	0x00000280
        /*00ac*/ 	.word	0x000000ff
        /*00b0*/ 	.word	0x00000060
        /*00b4*/ 	.short	0x0100
        /*00b6*/ 	.byte	0x08
	.zero		1


	//   ....[4]....
        /*00b8*/ 	.word	0x00000290
        /*00bc*/ 	.word	0x000000ff
        /*00c0*/ 	.word	0x00000010
        /*00c4*/ 	.short	0x0100
        /*00c6*/ 	.byte	0x08
	.zero		1


	//   ....[5]....
        /*00c8*/ 	.word	0x000002a0
        /*00cc*/ 	.word	0x000000ff
        /*00d0*/ 	.word	0x00000068
        /*00d4*/ 	.short	0x0100
        /*00d6*/ 	.byte	0x08
	.zero		1


	//   ....[6]....
        /*00d8*/ 	.word	0x000002b0
        /*00dc*/ 	.word	0x000000ff
        /*00e0*/ 	.word	0x00000018
        /*00e4*/ 	.short	0x0100
        /*00e6*/ 	.byte	0x08
	.zero		1


	//   ....[7]....
        /*00e8*/ 	.word	0x000002c0
        /*00ec*/ 	.word	0x000000ff
        /*00f0*/ 	.word	0x00000070
        /*00f4*/ 	.short	0x0100
        /*00f6*/ 	.byte	0x08
	.zero		1


	//   ....[8]....
        /*00f8*/ 	.word	0x000002d0
        /*00fc*/ 	.word	0x000000ff
        /*0100*/ 	.word	0x00000020
        /*0104*/ 	.short	0x0100
        /*0106*/ 	.byte	0x08
	.zero		1


	//   ....[9]....
        /*0108*/ 	.word	0x000002e0
        /*010c*/ 	.word	0x000000ff
        /*0110*/ 	.word	0x00000078
        /*0114*/ 	.short	0x0100
        /*0116*/ 	.byte	0x08
	.zero		1


	//   ....[10]....
        /*0118*/ 	.word	0x000002f0
        /*011c*/ 	.word	0x000000ff
        /*0120*/ 	.word	0x00000028
        /*0124*/ 	.short	0x0100
        /*0126*/ 	.byte	0x08
	.zero		1


	//   ....[11]....
        /*0128*/ 	.word	0x00000300
        /*012c*/ 	.word	0x000000ff
        /*0130*/ 	.word	0x00000080
        /*0134*/ 	.short	0x0100
        /*0136*/ 	.byte	0x08
	.zero		1


	//   ....[12]....
        /*0138*/ 	.word	0x00000310
        /*013c*/ 	.word	0x000000ff
        /*0140*/ 	.word	0x00000030
        /*0144*/ 	.short	0x0100
        /*0146*/ 	.byte	0x08
	.zero		1


	//   ....[13]....
        /*0148*/ 	.word	0x00000320
        /*014c*/ 	.word	0x000000ff
        /*0150*/ 	.word	0x00000088
        /*0154*/ 	.short	0x0100
        /*0156*/ 	.byte	0x08
	.zero		1


	//   ....[14]....
        /*0158*/ 	.word	0x00000330
        /*015c*/ 	.word	0x000000ff
        /*0160*/ 	.word	0x00000038
        /*0164*/ 	.short	0x0100
        /*0166*/ 	.byte	0x08
	.zero		1


	//   ....[15]....
        /*0168*/ 	.word	0x00000340
        /*016c*/ 	.word	0x000000ff
        /*0170*/ 	.word	0x00000090
        /*0174*/ 	.short	0x0100
        /*0176*/ 	.byte	0x08
	.zero		1


	//   ....[16]....
        /*0178*/ 	.word	0x00000350
        /*017c*/ 	.word	0x000000ff
        /*0180*/ 	.word	0x00000040
        /*0184*/ 	.short	0x0100
        /*0186*/ 	.byte	0x08
	.zero		1


	//   ....[17]....
        /*0188*/ 	.word	0x00000360
        /*018c*/ 	.word	0x000000ff
        /*0190*/ 	.word	0x00000098
        /*0194*/ 	.short	0x0100
        /*0196*/ 	.byte	0x08
	.zero		1


	//   ....[18]....
        /*0198*/ 	.word	0x00000370
        /*019c*/ 	.word	0x000000ff
        /*01a0*/ 	.word	0x00000048
        /*01a4*/ 	.short	0x0100
        /*01a6*/ 	.byte	0x08
	.zero		1


	//   ....[19]....
        /*01a8*/ 	.word	0x00000380
        /*01ac*/ 	.word	0x000000ff
        /*01b0*/ 	.word	0x000000a0
        /*01b4*/ 	.short	0x0100
        /*01b6*/ 	.byte	0x08
	.zero		1


	//   ....[20]....
        /*01b8*/ 	.word	0x00000390
        /*01bc*/ 	.word	0x000000ff
        /*01c0*/ 	.word	0x00000050
        /*01c4*/ 	.short	0x0100
        /*01c6*/ 	.byte	0x08
	.zero		1


	//   ....[21]....
        /*01c8*/ 	.word	0x000003a0
        /*01cc*/ 	.word	0x000000ff
        /*01d0*/ 	.word	0x000000a8
        /*01d4*/ 	.short	0x0100
        /*01d6*/ 	.byte	0x08
	.zero		1


	//   ....[22]....
        /*01d8*/ 	.word	0x00000810
        /*01dc*/ 	.word	0x000000ff
        /*01e0*/ 	.word	0x000000c0
        /*01e4*/ 	.short	0x0100
        /*01e6*/ 	.byte	0x06
	.zero		1


	//   ....[23]....
        /*01e8*/ 	.word	0x00000890
        /*01ec*/ 	.word	0x000000ff
        /*01f0*/ 	.word	0x000000c8
        /*01f4*/ 	.short	0x0100
        /*01f6*/ 	.byte	0x06
	.zero		1


	//   ....[24]....
        /*01f8*/ 	.word	0x000018d0
        /*01fc*/ 	.word	0x000000ff
        /*0200*/ 	.word	0x00000000
        /*0204*/ 	.short	0x010a
        /*0206*/ 	.byte	0x06
	.zero		1


	//   ....[25]....
        /*0208*/ 	.word	0x00001910
        /*020c*/ 	.word	0x000000ff
        /*0210*/ 	.word	0x00000000
        /*0214*/ 	.short	0x010a
        /*0216*/ 	.byte	0x06
	.zero		1


	//   ....[26]....
        /*0218*/ 	.word	0x000022e0
        /*021c*/ 	.word	0x000000ff
        /*0220*/ 	.word	0x00000000
        /*0224*/ 	.short	0x010a
        /*0226*/ 	.byte	0x0c
	.zero		1


	//   ....[27]....
        /*0228*/ 	.word	0x00002320
        /*022c*/ 	.word	0x000000ff
        /*0230*/ 	.word	0x00000000
        /*0234*/ 	.short	0x010a
        /*0236*/ 	.byte	0x0c
	.zero		1


	//   ....[28]....
        /*0238*/ 	.word	0x000029f0
        /*023c*/ 	.word	0x0000000f
        /*0240*/ 	.word	0x00000000
        /*0244*/ 	.short	0x0101
        /*0246*/ 	.byte	0x3f
	.zero		1


	//   ....[29]....
        /*0248*/ 	.word	0x00003090
        /*024c*/ 	.word	0x0000000c
        /*0250*/ 	.word	0x00000000
        /*0254*/ 	.short	0x0101
        /*0256*/ 	.byte	0x3f
	.zero		1


	//   ....[30]....
        /*0258*/ 	.word	0x00008c30
        /*025c*/ 	.word	0x00000014
        /*0260*/ 	.word	0x00000058
        /*0264*/ 	.short	0x010a
        /*0266*/ 	.byte	0x3f
	.zero		1


	//   ....[31]....
        /*0268*/ 	.word	0x00008fd0
        /*026c*/ 	.word	0x00000008
        /*0270*/ 	.word	0x000000c8
        /*0274*/ 	.short	0x0101
        /*0276*/ 	.byte	0x3f
	.zero		1


	//   ....[32]....
        /*0278*/ 	.word	0x000096f0
        /*027c*/ 	.word	0x00000006
        /*0280*/ 	.word	0x00000000
        /*0284*/ 	.short	0x010a
        /*0286*/ 	.byte	0x3f
	.zero		1


	//   ....[33]....
        /*0288*/ 	.word	0x00009770
        /*028c*/ 	.word	0x00000007
        /*0290*/ 	.word	0x00000000
        /*0294*/ 	.short	0x010a
        /*0296*/ 	.byte	0x3f
	.zero		1


	//   ....[34]....
        /*0298*/ 	.word	0x00009800
        /*029c*/ 	.word	0x00000006
        /*02a0*/ 	.word	0x00000000
        /*02a4*/ 	.short	0x010a
        /*02a6*/ 	.byte	0x3f
	.zero		1


	//   ....[35]....
        /*02a8*/ 	.word	0x00009890
        /*02ac*/ 	.word	0x00000009
        /*02b0*/ 	.word	0x00000000
        /*02b4*/ 	.short	0x010a
        /*02b6*/ 	.byte	0x3f
	.zero		1


	//   ....[36]....
        /*02b8*/ 	.word	0x00009920
        /*02bc*/ 	.word	0x00000006
        /*02c0*/ 	.word	0x00000000
        /*02c4*/ 	.short	0x010a
        /*02c6*/ 	.byte	0x3f
	.zero		1


	//   ....[37]....
        /*02c8*/ 	.word	0x000099b0
        /*02cc*/ 	.word	0x00000009
        /*02d0*/ 	.word	0x00000000
        /*02d4*/ 	.short	0x010a
        /*02d6*/ 	.byte	0x3f
	.zero		1


	//   ....[38]....
        /*02d8*/ 	.word	0x00009a40
        /*02dc*/ 	.word	0x00000006
        /*02e0*/ 	.word	0x00000000
        /*02e4*/ 	.short	0x010a
        /*02e6*/ 	.byte	0x3f
	.zero		1


	//   ....[39]....
        /*02e8*/ 	.word	0x00009ad0
        /*02ec*/ 	.word	0x00000009
        /*02f0*/ 	.word	0x00000000
        /*02f4*/ 	.short	0x010a
        /*02f6*/ 	.byte	0x3f
	.zero		1


	//   ....[40]....
        /*02f8*/ 	.word	0x00009b60
        /*02fc*/ 	.word	0x0000000a
        /*0300*/ 	.word	0x00000000
        /*0304*/ 	.short	0x010a
        /*0306*/ 	.byte	0x3f
	.zero		1


	//   ....[41]....
        /*0308*/ 	.word	0x00009bf0
        /*030c*/ 	.word	0x0000000b
        /*0310*/ 	.word	0x00000000
        /*0314*/ 	.short	0x010a
        /*0316*/ 	.byte	0x3f
	.zero		1


	//   ....[42]....
        /*0318*/ 	.word	0x00009c80
        /*031c*/ 	.word	0x00000003
        /*0320*/ 	.word	0x00000000
        /*0324*/ 	.short	0x010a
        /*0326*/ 	.byte	0x3f
	.zero		1


	//   ....[43]....
        /*0328*/ 	.word	0x00009cf0
        /*032c*/ 	.word	0x0000000d
        /*0330*/ 	.word	0x00000000
        /*0334*/ 	.short	0x010a
        /*0336*/ 	.byte	0x3f
	.zero		1


	//   ....[44]....
        /*0338*/ 	.word	0x00009d50
        /*033c*/ 	.word	0x0000000f
        /*0340*/ 	.word	0x00000000
        /*0344*/ 	.short	0x010a
        /*0346*/ 	.byte	0x3f
	.zero		1


	//   ....[45]....
        /*0348*/ 	.word	0x00009e20
        /*034c*/ 	.word	0x00000014
        /*0350*/ 	.word	0x00000058
        /*0354*/ 	.short	0x010a
        /*0356*/ 	.byte	0x3f
	.zero		1


	//   ....[46]....
        /*0358*/ 	.word	0x00009ef0
        /*035c*/ 	.word	0x00000006
        /*0360*/ 	.word	0x00000000
        /*0364*/ 	.short	0x010a
        /*0366*/ 	.byte	0x3f
	.zero		1


	//   ....[47]....
        /*0368*/ 	.word	0x00009f40
        /*036c*/ 	.word	0x00000007
        /*0370*/ 	.word	0x00000000
        /*0374*/ 	.short	0x010a
        /*0376*/ 	.byte	0x3f
	.zero		1


	//   ....[48]....
        /*0378*/ 	.word	0x00009f90
        /*037c*/ 	.word	0x00000006
        /*0380*/ 	.word	0x00000000
        /*0384*/ 	.short	0x010a
        /*0386*/ 	.byte	0x3f
	.zero		1


	//   ....[49]....
        /*0388*/ 	.word	0x00009fe0
        /*038c*/ 	.word	0x00000009
        /*0390*/ 	.word	0x00000000
        /*0394*/ 	.short	0x010a
        /*0396*/ 	.byte	0x3f
	.zero		1


	//   ....[50]....
        /*0398*/ 	.word	0x0000a030
        /*039c*/ 	.word	0x00000006
        /*03a0*/ 	.word	0x00000000
        /*03a4*/ 	.short	0x010a
        /*03a6*/ 	.byte	0x3f
	.zero		1


	//   ....[51]....
        /*03a8*/ 	.word	0x0000a080
        /*03ac*/ 	.word	0x00000009
        /*03b0*/ 	.word	0x00000000
        /*03b4*/ 	.short	0x010a
        /*03b6*/ 	.byte	0x3f
	.zero		1


	//   ....[52]....
        /*03b8*/ 	.word	0x0000a0d0
        /*03bc*/ 	.word	0x00000006
        /*03c0*/ 	.word	0x00000000
        /*03c4*/ 	.short	0x010a
        /*03c6*/ 	.byte	0x3f
	.zero		1


	//   ....[53]....
        /*03c8*/ 	.word	0x0000a120
        /*03cc*/ 	.word	0x00000009
        /*03d0*/ 	.word	0x00000000
        /*03d4*/ 	.short	0x010a
        /*03d6*/ 	.byte	0x3f
	.zero		1


	//   ....[54]....
        /*03d8*/ 	.word	0x0000a170
        /*03dc*/ 	.word	0x0000000a
        /*03e0*/ 	.word	0x00000000
        /*03e4*/ 	.short	0x010a
        /*03e6*/ 	.byte	0x3f
	.zero		1


	//   ....[55]....
        /*03e8*/ 	.word	0x0000a1c0
        /*03ec*/ 	.word	0x0000000b
        /*03f0*/ 	.word	0x00000000
        /*03f4*/ 	.short	0x010a
        /*03f6*/ 	.byte	0x3f
	.zero		1


	//----- nvinfo : EIATTR_NUM_MBARRIERS
	.align		4
.L_28:
        /*03f8*/ 	.byte	0x03, 0x38
        /*03fa*/ 	.short	0x0018


	//----- nvinfo : EIATTR_EXIT_INSTR_OFFSETS
	.align		4
        /*03fc*/ 	.byte	0x04, 0x1c
        /*03fe*/ 	.short	(.L_30 - .L_29)


	//   ....[0]....
.L_29:
        /*0400*/ 	.word	0x00000a80


	//   ....[1]....
        /*0404*/ 	.word	0x00001270


	//   ....[2]....
        /*0408*/ 	.word	0x00008220


	//   ....[3]....
        /*040c*/ 	.word	0x00008780


	//   ....[4]....
        /*0410*/ 	.word	0x00009cd0


	//----- nvinfo : EIATTR_MAX_THREADS
	.align		4
.L_30:
        /*0414*/ 	.byte	0x04, 0x05
        /*0416*/ 	.short	(.L_32 - .L_31)
.L_31:
        /*0418*/ 	.word	0x00000180
        /*041c*/ 	.word	0x00000001
        /*0420*/ 	.word	0x00000001


	//----- nvinfo : EIATTR_CRS_STACK_SIZE
	.align		4
.L_32:
        /*0424*/ 	.byte	0x04, 0x1e
        /*0426*/ 	.short	(.L_34 - .L_33)
.L_33:
        /*0428*/ 	.word	0x00000000


	//----- nvinfo : EIATTR_CBANK_PARAM_SIZE
	.align		4
.L_34:
        /*042c*/ 	.byte	0x03, 0x19
        /*042e*/ 	.short	0x0470


	//----- nvinfo : EIATTR_PARAM_CBANK
	.align		4
        /*0430*/ 	.byte	0x04, 0x0a
        /*0432*/ 	.short	(.L_36 - .L_35)
	.align		4
.L_35:
        /*0434*/ 	.word	index@(.nv.constant0._ZN7cutlass13device_kernelINS_4gemm6kernel13GemmUniversalIN4cute5tupleIJiiiiEEENS1_10collective13CollectiveMmaINS1_37MainloopSm90TmaGmmaWarpSpecializedFP8ILi11ENS5_IJNS4_1CILi4EEENSA_ILi2EEENSA_ILi1EEEEEENS1_35KernelTmaWarpSpecializedCooperativeEEENS5_IJNSA_ILi256EEENSA_ILi64EEESI_EEENS_12float_e4m3_tENS5_IJlSD_lEEESK_SL_NS4_8TiledMMAINS4_8MMA_AtomIJNS4_4SM904GMMA30MMA_64x64x32_F32E4M3E4M3_SS_TNILNSP_7ScaleInE1ELSR_1EEEEEENS4_6LayoutINS5_IJSC_SD_SD_EEENS5_IJSD_NSA_ILi0EEESW_EEEEENS5_IJNS4_10UnderscoreESZ_SZ_EEEEENS4_23SM90_TMA_LOAD_MULTICASTENS4_14ComposedLayoutINS4_7SwizzleILi2ELi4ELi3EEENS4_18smem_ptr_flag_bitsILi8EEENSU_INS5_IJNSA_ILi8EEESI_EEENS5_IJSI_SD_EEEEEEEvNS4_8identityES12_S1C_vS1D_EENS_8epilogue10collective6detail29Sm90TmaWarpSpecializedAdapterINS1G_15DefaultEpilogueISK_SL_SL_NS1F_6thread17LinearCombinationISK_Li1EffLNS1K_9ScaleType4KindE0ELNS_15FloatRoundStyleE2ESK_EENS1_15EpilogueDefaultEEEEEvvEEEEvNT_6ParamsE)
        /*0438*/ 	.short	0x0210
        /*043a*/ 	.short	0x0470


	//----- nvinfo : EIATTR_SW_WAR
	.align		4
.L_36:
        /*043c*/ 	.byte	0x04, 0x36
        /*043e*/ 	.short	(.L_38 - .L_37)
.L_37:
        /*0440*/ 	.word	0x00000008
.L_38:


//--------------------- .nv.callgraph             --------------------------
	.section	.nv.callgraph,"",@"SHT_CUDA_CALLGRAPH"
	.align	4
	.sectionentsize	8
	.align		4
        /*0000*/ 	.word	0x00000000
	.align		4
        /*0004*/ 	.word	0xffffffff
	.align		4
        /*0008*/ 	.word	0x00000000
	.align		4
        /*000c*/ 	.word	0xfffffffe
	.align		4
        /*0010*/ 	.word	0x00000000
	.align		4
        /*0014*/ 	.word	0xfffffffd
	.align		4
        /*0018*/ 	.word	0x00000000
	.align		4
        /*001c*/ 	.word	0xfffffffc


//--------------------- .nv.constant4             --------------------------
	.section	.nv.constant4,"a",@progbits
	.align	8
	.align		8
.nv.constant4:
        /*0000*/ 	.dword	_ZN40_INTERNAL_8b127cdd_4_k_cu_b62b5116_257404cuda3std3__45__cpo5beginE
	.align		8
        /*0008*/ 	.dword	_ZN40_INTERNAL_8b127cdd_4_k_cu_b62b5116_257404cuda3std3__45__cpo3endE
	.align		8
        /*0010*/ 	.dword	_ZN40_INTERNAL_8b127cdd_4_k_cu_b62b5116_257404cuda3std3__45__cpo6cbeginE
	.align		8
        /*0018*/ 	.dword	_ZN40_INTERNAL_8b127cdd_4_k_cu_b62b5116_257404cuda3std3__45__cpo4cendE
	.align		8
        /*0020*/ 	.dword	_ZN40_INTERNAL_8b127cdd_4_k_cu_b62b5116_257404cuda3std3__442_GLOBAL__N__8b127cdd_4_k_cu_b62b5116_257406ignoreE
	.align		8
        /*0028*/ 	.dword	_ZN40_INTERNAL_8b127cdd_4_k_cu_b62b5116_257404cuda3std3__419piecewise_constructE
	.align		8
        /*0030*/ 	.dword	_ZN40_INTERNAL_8b127cdd_4_k_cu_b62b5116_257404cuda3std3__48in_placeE
	.align		8
        /*0038*/ 	.dword	_ZN40_INTERNAL_8b127cdd_4_k_cu_b62b5116_257404cuda3std6ranges3__45__cpo4swapE
	.align		8
        /*0040*/ 	.dword	_ZN40_INTERNAL_8b127cdd_4_k_cu_b62b5116_257404cuda3std6ranges3__45__cpo9iter_moveE
	.align		8
        /*0048*/ 	.dword	_ZN40_INTERNAL_8b127cdd_4_k_cu_b62b5116_257404cute7productE
	.align		8
        /*0050*/ 	.dword	_ZN40_INTERNAL_8b127cdd_4_k_cu_b62b5116_257404cute1_E


//--------------------- .text._ZN7cutlass13device_kernelINS_4gemm6kernel13GemmUniversalIN4cute5tupleIJiiiiEEENS1_10collective13CollectiveMmaINS1_37MainloopSm90TmaGmmaWarpSpecializedFP8ILi11ENS5_IJNS4_1CILi4EEENSA_ILi2EEENSA_ILi1EEEEEENS1_35KernelTmaWarpSpecializedCooperativeEEENS5_IJNSA_ILi256EEENSA_ILi64EEESI_EEENS_12float_e4m3_tENS5_IJlSD_lEEESK_SL_NS4_8TiledMMAINS4_8MMA_AtomIJNS4_4SM904GMMA30MMA_64x64x32_F32E4M3E4M3_SS_TNILNSP_7ScaleInE1ELSR_1EEEEEENS4_6LayoutINS5_IJSC_SD_SD_EEENS5_IJSD_NSA_ILi0EEESW_EEEEENS5_IJNS4_10UnderscoreESZ_SZ_EEEEENS4_23SM90_TMA_LOAD_MULTICASTENS4_14ComposedLayoutINS4_7SwizzleILi2ELi4ELi3EEENS4_18smem_ptr_flag_bitsILi8EEENSU_INS5_IJNSA_ILi8EEESI_EEENS5_IJSI_SD_EEEEEEEvNS4_8identityES12_S1C_vS1D_EENS_8epilogue10collective6detail29Sm90TmaWarpSpecializedAdapterINS1G_15DefaultEpilogueISK_SL_SL_NS1F_6thread17LinearCombinationISK_Li1EffLNS1K_9ScaleType4KindE0ELNS_15FloatRoundStyleE2ESK_EENS1_15EpilogueDefaultEEEEEvvEEEEvNT_6ParamsE --------------------------
	.section	.text._ZN7cutlass13device_kernelINS_4gemm6kernel13GemmUniversalIN4cute5tupleIJiiiiEEENS1_10collective13CollectiveMmaINS1_37MainloopSm90TmaGmmaWarpSpecializedFP8ILi11ENS5_IJNS4_1CILi4EEENSA_ILi2EEENSA_ILi1EEEEEENS1_35KernelTmaWarpSpecializedCooperativeEEENS5_IJNSA_ILi256EEENSA_ILi64EEESI_EEENS_12float_e4m3_tENS5_IJlSD_lEEESK_SL_NS4_8TiledMMAINS4_8MMA_AtomIJNS4_4SM904GMMA30MMA_64x64x32_F32E4M3E4M3_SS_TNILNSP_7ScaleInE1ELSR_1EEEEEENS4_6LayoutINS5_IJSC_SD_SD_EEENS5_IJSD_NSA_ILi0EEESW_EEEEENS5_IJNS4_10UnderscoreESZ_SZ_EEEEENS4_23SM90_TMA_LOAD_MULTICASTENS4_14ComposedLayoutINS4_7SwizzleILi2ELi4ELi3EEENS4_18smem_ptr_flag_bitsILi8EEENSU_INS5_IJNSA_ILi8EEESI_EEENS5_IJSI_SD_EEEEEEEvNS4_8identityES12_S1C_vS1D_EENS_8epilogue10collective6detail29Sm90TmaWarpSpecializedAdapterINS1G_15DefaultEpilogueISK_SL_SL_NS1F_6thread17LinearCombinationISK_Li1EffLNS1K_9ScaleType4KindE0ELNS_15FloatRoundStyleE2ESK_EENS1_15EpilogueDefaultEEEEEvvEEEEvNT_6ParamsE,"ax",@progbits
	.align	128
.text._ZN7cutlass13device_kernelINS_4gemm6kernel13GemmUniversalIN4cute5tupleIJiiiiEEENS1_10collective13CollectiveMmaINS1_37MainloopSm90TmaGmmaWarpSpecializedFP8ILi11ENS5_IJNS4_1CILi4EEENSA_ILi2EEENSA_ILi1EEEEEENS1_35KernelTmaWarpSpecializedCooperativeEEENS5_IJNSA_ILi256EEENSA_ILi64EEESI_EEENS_12float_e4m3_tENS5_IJlSD_lEEESK_SL_NS4_8TiledMMAINS4_8MMA_AtomIJNS4_4SM904GMMA30MMA_64x64x32_F32E4M3E4M3_SS_TNILNSP_7ScaleInE1ELSR_1EEEEEENS4_6LayoutINS5_IJSC_SD_SD_EEENS5_IJSD_NSA_ILi0EEESW_EEEEENS5_IJNS4_10UnderscoreESZ_SZ_EEEEENS4_23SM90_TMA_LOAD_MULTICASTENS4_14ComposedLayoutINS4_7SwizzleILi2ELi4ELi3EEENS4_18smem_ptr_flag_bitsILi8EEENSU_INS5_IJNSA_ILi8EEESI_EEENS5_IJSI_SD_EEEEEEEvNS4_8identityES12_S1C_vS1D_EENS_8epilogue10collective6detail29Sm90TmaWarpSpecializedAdapterINS1G_15DefaultEpilogueISK_SL_SL_NS1F_6thread17LinearCombinationISK_Li1EffLNS1K_9ScaleType4KindE0ELNS_15FloatRoundStyleE2ESK_EENS1_15EpilogueDefaultEEEEEvvEEEEvNT_6ParamsE:
        .type           _ZN7cutlass13device_kernelINS_4gemm6kernel13GemmUniversalIN4cute5tupleIJiiiiEEENS1_10collective13CollectiveMmaINS1_37MainloopSm90TmaGmmaWarpSpecializedFP8ILi11ENS5_IJNS4_1CILi4EEENSA_ILi2EEENSA_ILi1EEEEEENS1_35KernelTmaWarpSpecializedCooperativeEEENS5_IJNSA_ILi256EEENSA_ILi64EEESI_EEENS_12float_e4m3_tENS5_IJlSD_lEEESK_SL_NS4_8TiledMMAINS4_8MMA_AtomIJNS4_4SM904GMMA30MMA_64x64x32_F32E4M3E4M3_SS_TNILNSP_7ScaleInE1ELSR_1EEEEEENS4_6LayoutINS5_IJSC_SD_SD_EEENS5_IJSD_NSA_ILi0EEESW_EEEEENS5_IJNS4_10UnderscoreESZ_SZ_EEEEENS4_23SM90_TMA_LOAD_MULTICASTENS4_14ComposedLayoutINS4_7SwizzleILi2ELi4ELi3EEENS4_18smem_ptr_flag_bitsILi8EEENSU_INS5_IJNSA_ILi8EEESI_EEENS5_IJSI_SD_EEEEEEEvNS4_8identityES12_S1C_vS1D_EENS_8epilogue10collective6detail29Sm90TmaWarpSpecializedAdapterINS1G_15DefaultEpilogueISK_SL_SL_NS1F_6thread17LinearCombinationISK_Li1EffLNS1K_9ScaleType4KindE0ELNS_15FloatRoundStyleE2ESK_EENS1_15EpilogueDefaultEEEEEvvEEEEvNT_6ParamsE,@function
        .size           _ZN7cutlass13device_kernelINS_4gemm6kernel13GemmUniversalIN4cute5tupleIJiiiiEEENS1_10collective13CollectiveMmaINS1_37MainloopSm90TmaGmmaWarpSpecializedFP8ILi11ENS5_IJNS4_1CILi4EEENSA_ILi2EEENSA_ILi1EEEEEENS1_35KernelTmaWarpSpecializedCooperativeEEENS5_IJNSA_ILi256EEENSA_ILi64EEESI_EEENS_12float_e4m3_tENS5_IJlSD_lEEESK_SL_NS4_8TiledMMAINS4_8MMA_AtomIJNS4_4SM904GMMA30MMA_64x64x32_F32E4M3E4M3_SS_TNILNSP_7ScaleInE1ELSR_1EEEEEENS4_6LayoutINS5_IJSC_SD_SD_EEENS5_IJSD_NSA_ILi0EEESW_EEEEENS5_IJNS4_10UnderscoreESZ_SZ_EEEEENS4_23SM90_TMA_LOAD_MULTICASTENS4_14ComposedLayoutINS4_7SwizzleILi2ELi4ELi3EEENS4_18smem_ptr_flag_bitsILi8EEENSU_INS5_IJNSA_ILi8EEESI_EEENS5_IJSI_SD_EEEEEEEvNS4_8identityES12_S1C_vS1D_EENS_8epilogue10collective6detail29Sm90TmaWarpSpecializedAdapterINS1G_15DefaultEpilogueISK_SL_SL_NS1F_6thread17LinearCombinationISK_Li1EffLNS1K_9ScaleType4KindE0ELNS_15FloatRoundStyleE2ESK_EENS1_15EpilogueDefaultEEEEEvvEEEEvNT_6ParamsE,(.L_x_221 - _ZN7cutlass13device_kernelINS_4gemm6kernel13GemmUniversalIN4cute5tupleIJiiiiEEENS1_10collective13CollectiveMmaINS1_37MainloopSm90TmaGmmaWarpSpecializedFP8ILi11ENS5_IJNS4_1CILi4EEENSA_ILi2EEENSA_ILi1EEEEEENS1_35KernelTmaWarpSpecializedCooperativeEEENS5_IJNSA_ILi256EEENSA_ILi64EEESI_EEENS_12float_e4m3_tENS5_IJlSD_lEEESK_SL_NS4_8TiledMMAINS4_8MMA_AtomIJNS4_4SM904GMMA30MMA_64x64x32_F32E4M3E4M3_SS_TNILNSP_7ScaleInE1ELSR_1EEEEEENS4_6LayoutINS5_IJSC_SD_SD_EEENS5_IJSD_NSA_ILi0EEESW_EEEEENS5_IJNS4_10UnderscoreESZ_SZ_EEEEENS4_23SM90_TMA_LOAD_MULTICASTENS4_14ComposedLayoutINS4_7SwizzleILi2ELi4ELi3EEENS4_18smem_ptr_flag_bitsILi8EEENSU_INS5_IJNSA_ILi8EEESI_EEENS5_IJSI_SD_EEEEEEEvNS4_8identityES12_S1C_vS1D_EENS_8epilogue10collective6detail29Sm90TmaWarpSpecializedAdapterINS1G_15DefaultEpilogueISK_SL_SL_NS1F_6thread17LinearCombinationISK_Li1EffLNS1K_9ScaleType4KindE0ELNS_15FloatRoundStyleE2ESK_EENS1_15EpilogueDefaultEEEEEvvEEEEvNT_6ParamsE)
        .other          _ZN7cutlass13device_kernelINS_4gemm6kernel13GemmUniversalIN4cute5tupleIJiiiiEEENS1_10collective13CollectiveMmaINS1_37MainloopSm90TmaGmmaWarpSpecializedFP8ILi11ENS5_IJNS4_1CILi4EEENSA_ILi2EEENSA_ILi1EEEEEENS1_35KernelTmaWarpSpecializedCooperativeEEENS5_IJNSA_ILi256EEENSA_ILi64EEESI_EEENS_12float_e4m3_tENS5_IJlSD_lEEESK_SL_NS4_8TiledMMAINS4_8MMA_AtomIJNS4_4SM904GMMA30MMA_64x64x32_F32E4M3E4M3_SS_TNILNSP_7ScaleInE1ELSR_1EEEEEENS4_6LayoutINS5_IJSC_SD_SD_EEENS5_IJSD_NSA_ILi0EEESW_EEEEENS5_IJNS4_10UnderscoreESZ_SZ_EEEEENS4_23SM90_TMA_LOAD_MULTICASTENS4_14ComposedLayoutINS4_7SwizzleILi2ELi4ELi3EEENS4_18smem_ptr_flag_bitsILi8EEENSU_INS5_IJNSA_ILi8EEESI_EEENS5_IJSI_SD_EEEEEEEvNS4_8identityES12_S1C_vS1D_EENS_8epilogue10collective6detail29Sm90TmaWarpSpecializedAdapterINS1G_15DefaultEpilogueISK_SL_SL_NS1F_6thread17LinearCombinationISK_Li1EffLNS1K_9ScaleType4KindE0ELNS_15FloatRoundStyleE2ESK_EENS1_15EpilogueDefaultEEEEEvvEEEEvNT_6ParamsE,@"STO_CUDA_ENTRY STV_DEFAULT"
_ZN7cutlass13device_kernelINS_4gemm6kernel13GemmUniversalIN4cute5tupleIJiiiiEEENS1_10collective13CollectiveMmaINS1_37MainloopSm90TmaGmmaWarpSpecializedFP8ILi11ENS5_IJNS4_1CILi4EEENSA_ILi2EEENSA_ILi1EEEEEENS1_35KernelTmaWarpSpecializedCooperativeEEENS5_IJNSA_ILi256EEENSA_ILi64EEESI_EEENS_12float_e4m3_tENS5_IJlSD_lEEESK_SL_NS4_8TiledMMAINS4_8MMA_AtomIJNS4_4SM904GMMA30MMA_64x64x32_F32E4M3E4M3_SS_TNILNSP_7ScaleInE1ELSR_1EEEEEENS4_6LayoutINS5_IJSC_SD_SD_EEENS5_IJSD_NSA_ILi0EEESW_EEEEENS5_IJNS4_10UnderscoreESZ_SZ_EEEEENS4_23SM90_TMA_LOAD_MULTICASTENS4_14ComposedLayoutINS4_7SwizzleILi2ELi4ELi3EEENS4_18smem_ptr_flag_bitsILi8EEENSU_INS5_IJNSA_ILi8EEESI_EEENS5_IJSI_SD_EEEEEEEvNS4_8identityES12_S1C_vS1D_EENS_8epilogue10collective6detail29Sm90TmaWarpSpecializedAdapterINS1G_15DefaultEpilogueISK_SL_SL_NS1F_6thread17LinearCombinationISK_Li1EffLNS1K_9ScaleType4KindE0ELNS_15FloatRoundStyleE2ESK_EENS1_15EpilogueDefaultEEEEEvvEEEEvNT_6ParamsE:
[----:B------:R-:W-:Y:S01]  /*0000*/  LDC R1, c[0x0][0x28] ;  /* 0x00000a00ff017b82 */ /* 0x000fe20000000800 */
[----:B------:R-:W0:Y:S01]  /*0010*/  S2R R0, SR_TID.X ;  /* 0x0000000000007919 */ /* 0x000e220000002100 */
[----:B------:R-:W-:Y:S01]  /*0020*/  ELECT P0, URZ, PT ;  /* 0x00000000003f782f */ /* 0x000fe20003800000 */
[----:B------:R-:W-:Y:S01]  /*0030*/  BSSY B0, `(.L_x_0) ;  /* 0x000000f000007945 */ /* 0x000fe20003800000 */
[--C-:B0-----:R-:W-:Y:S02]  /*0040*/  SHF.R.U32.HI R2, RZ, 0x5, R0.reuse ;  /* 0x00000005ff027819 */ /* 0x101fe40000011600 */
[----:B------:R-:W-:-:S03]  /*0050*/  SHF.R.U32.HI R3, RZ, 0x7, R0 ;  /* 0x00000007ff037819 */ /* 0x000fc60000011600 */
[----:B------:R-:W0:Y:S04]  /*0060*/  SHFL.IDX PT, R7, R2, RZ, 0x1f ;  /* 0x00001fff02077589 */ /* 0x000e2800000e0000 */
[----:B------:R-:W1:Y:S01]  /*0070*/  SHFL.IDX PT, R3, R3, RZ, 0x1f ;  /* 0x00001fff03037589 */ /* 0x000e6200000e0000 */
[----:B0-----:R-:W-:-:S13]  /*0080*/  ISETP.NE.OR P0, PT, R7, RZ, !P0 ;  /* 0x000000ff0700720c */ /* 0x001fda0004705670 */
[----:B-1----:R-:W-:Y:S05]  /*0090*/  @P0 BRA `(.L_x_1) ;  /* 0x0000000000200947 */ /* 0x002fea0003800000 */
[----:B------:R-:W-:Y:S02]  /*00a0*/  ULDC.64 UR4, c[0x0][0x198] ;  /* 0x0000660000047ab9 */ /* 0x000fe40000000a00 */
[----:B------:R-:W-:Y:S02]  /*00b0*/  UIADD3 UR6, UP0, UR4, 0xf0, URZ ;  /* 0x000000f004067890 */ /* 0x000fe4000ff1e03f */
[----:B------:R-:W-:Y:S02]  /*00c0*/  UIADD3 UR4, UP1, UR4, 0x1f0, URZ ;  /* 0x000001f004047890 */ /* 0x000fe4000ff3e03f */
[----:B------:R-:W-:Y:S02]  /*00d0*/  UIADD3.X UR7, URZ, UR5, URZ, UP0, !UPT ;  /* 0x000000053f077290 */ /* 0x000fe400087fe43f */
[----:B------:R-:W-:-:S07]  /*00e0*/  UIADD3.X UR5, URZ, UR5, URZ, UP1, !UPT ;  /* 0x000000053f057290 */ /* 0x000fce0008ffe43f */
[----:B------:R0:W-:Y:S02]  /*00f0*/  UTMACCTL.PF [UR6] ;  /* 0x00000000060079b9 */ /* 0x0001e40008040000 */
[----:B------:R0:W-:Y:S02]  /*0100*/  UTMACCTL.PF [UR4] ;  /* 0x00000000040079b9 */ /* 0x0001e40008040000 */
[----:B0-----:R-:W-:Y:S01]  /*0110*/  NOP ;  /* 0x0000000000007918 */ /* 0x001fe20000000000 */
.L_x_1:
[----:B------:R-:W-:Y:S05]  /*0120*/  BSYNC B0 ;  /* 0x0000000000007941 */ /* 0x000fea0003800000 */
.L_x_0:
[----:B------:R-:W0:Y:S02]  /*0130*/  SHFL.IDX PT, R4, R2, RZ, 0x1f ;  /* 0x00001fff02047589 */ /* 0x000e2400000e0000 */
[----:B0-----:R-:W-:-:S13]  /*0140*/  ISETP.NE.AND P0, PT, R4, RZ, PT ;  /* 0x000000ff0400720c */ /* 0x001fda0003f05270 */
[----:B------:R-:W-:Y:S05]  /*0150*/  @P0 BRA `(.L_x_2) ;  /* 0x00000000009c0947 */ /* 0x000fea0003800000 */
[----:B------:R-:W-:Y:S01]  /*0160*/  ELECT P0, URZ, PT ;  /* 0x00000000003f782f */ /* 0x000fe20003800000 */
[----:B------:R-:W-:-:S12]  /*0170*/  BSSY B0, `(.L_x_2) ;  /* 0x0000025000007945 */ /* 0x000fd80003800000 */
[----:B------:R-:W-:Y:S05]  /*0180*/  @!P0 BRA `(.L_x_3) ;  /* 0x00000000008c8947 */ /* 0x000fea0003800000 */
[----:B------:R-:W0:Y:S01]  /*0190*/  S2UR UR8, SR_CgaCtaId ;  /* 0x00000000000879c3 */ /* 0x000e220000008800 */
[----:B------:R-:W-:Y:S01]  /*01a0*/  UMOV UR4, 0x400 ;  /* 0x0000040000047882 */ /* 0x000fe20000000000 */
[----:B------:R-:W-:Y:S01]  /*01b0*/  UMOV UR5, 0x1 ;  /* 0x0000000100057882 */ /* 0x000fe20000000000 */
[----:B------:R-:W-:Y:S02]  /*01c0*/  UMOV UR6, 0xa ;  /* 0x0000000a00067882 */ /* 0x000fe40000000000 */
[----:B------:R-:W-:-:S04]  /*01d0*/  UIADD3 UR6, -UR6, 0x100000, URZ ;  /* 0x0010000006067890 */ /* 0x000fc8000fffe13f */
[----:B------:R-:W-:Y:S02]  /*01e0*/  USHF.L.U32 UR7, UR6, 0xb, URZ ;  /* 0x0000000b06077899 */ /* 0x000fe4000800063f */
[----:B------:R-:W-:Y:S02]  /*01f0*/  USHF.L.U32 UR6, UR6, 0x1, URZ ;  /* 0x0000000106067899 */ /* 0x000fe4000800063f */
[----:B0-----:R-:W-:Y:S02]  /*0200*/  ULEA UR8, UR8, UR4, 0x18 ;  /* 0x0000000408087291 */ /* 0x001fe4000f8ec03f */
[----:B------:R-:W-:-:S04]  /*0210*/  UIADD3 UR4, -UR5, 0x100000, URZ ;  /* 0x0010000005047890 */ /* 0x000fc8000fffe13f */
[----:B------:R-:W-:Y:S02]  /*0220*/  USHF.L.U32 UR5, UR4, 0xb, URZ ;  /* 0x0000000b04057899 */ /* 0x000fe4000800063f */
[----:B------:R-:W-:Y:S01]  /*0230*/  USHF.L.U32 UR4, UR4, 0x1, URZ ;  /* 0x0000000104047899 */ /* 0x000fe2000800063f */
[----:B------:R-:W0:Y:S11]  /*0240*/  FENCE.VIEW.ASYNC.S ;  /* 0x00000000000073c6 */ /* 0x000e360000000000 */
[----:B0-----:R0:W1:Y:S01]  /*0250*/  SYNCS.EXCH.64 URZ, [UR8], UR4 ;  /* 0x00000004083f75b2 */ /* 0x0010620008000100 */
[----:B------:R0:W2:Y:S01]  /*0260*/  SYNCS.EXCH.64 URZ, [UR8+0x58], UR6 ;  /* 0x00005806083f75b2 */ /* 0x0000a20008000100 */
[----:B------:R0:W3:Y:S01]  /*0270*/  SYNCS.EXCH.64 URZ, [UR8+0x8], UR4 ;  /* 0x00000804083f75b2 */ /* 0x0000e20008000100 */
[----:B------:R0:W4:Y:S01]  /*0280*/  SYNCS.EXCH.64 URZ, [UR8+0x60], UR6 ;  /* 0x00006006083f75b2 */ /* 0x0001220008000100 */
[----:B------:R0:W0:Y:S01]  /*0290*/  SYNCS.EXCH.64 URZ, [UR8+0x10], UR4 ;  /* 0x00001004083f75b2 */ /* 0x0000220008000100 */
        /* <DEDUP_REMOVED lines=17> */
[----:B------:R-:W-:Y:S01]  /*03b0*/  NOP ;  /* 0x0000000000007918 */ /* 0x000fe20000000000 */
.L_x_3:
[----:B0-----:R-:W-:Y:S05]  /*03c0*/  BSYNC B0 ;  /* 0x0000000000007941 */ /* 0x001fea0003800000 */
.L_x_2:
[----:B------:R-:W-:Y:S01]  /*03d0*/  SHF.R.S32.HI R5, RZ, 0x1f, R0 ;  /* 0x0000001fff057819 */ /* 0x000fe20000011400 */
[----:B------:R-:W0:Y:S01]  /*03e0*/  SHFL.IDX PT, R2, R2, RZ, 0x1f ;  /* 0x00001fff02027589 */ /* 0x000e2200000e0000 */
[----:B------:R-:W5:Y:S01]  /*03f0*/  S2UR UR8, SR_CTAID.X ;  /* 0x00000000000879c3 */ /* 0x000f620000002500 */
[----:B------:R-:W-:Y:S02]  /*0400*/  ELECT P0, URZ, PT ;  /* 0x00000000003f782f */ /* 0x000fe40003800000 */
[----:B------:R-:W-:Y:S01]  /*0410*/  LEA.HI R5, R5, R0, RZ, 0x7 ;  /* 0x0000000005057211 */ /* 0x000fe200078f38ff */
[----:B------:R-:W1:Y:S01]  /*0420*/  S2R R8, SR_CTAID.Y ;  /* 0x0000000000087919 */ /* 0x000e620000002600 */
[----:B------:R-:W-:Y:S01]  /*0430*/  SHF.R.S32.HI R13, RZ, 0x1f, R4 ;  /* 0x0000001fff0d7819 */ /* 0x000fe20000011404 */
[----:B------:R-:W-:Y:S01]  /*0440*/  ULDC UR4, c[0x0][0x150] ;  /* 0x0000540000047ab9 */ /* 0x000fe20000000800 */
[----:B------:R-:W-:Y:S01]  /*0450*/  LOP3.LUT R5, R5, 0xffffff80, RZ, 0xc0, !PT ;  /* 0xffffff8005057812 */ /* 0x000fe200078ec0ff */
[----:B------:R-:W-:Y:S01]  /*0460*/  VIADD R16, R3, 0xffffffff ;  /* 0xffffffff03107836 */ /* 0x000fe20000000000 */
[----:B------:R-:W-:Y:S01]  /*0470*/  LEA.HI R13, R13, R4, RZ, 0x2 ;  /* 0x000000040d0d7211 */ /* 0x000fe200078f10ff */
[----:B------:R-:W2:Y:S01]  /*0480*/  LDC R12, c[0x0][0x144] ;  /* 0x00005100ff0c7b82 */ /* 0x000ea20000000800 */
[----:B------:R-:W-:Y:S01]  /*0490*/  NOP ;  /* 0x0000000000007918 */ /* 0x000fe20000000000 */
[----:B------:R-:W-:Y:S01]  /*04a0*/  IMAD.IADD R5, R0, 0x1, -R5 ;  /* 0x0000000100057824 */ /* 0x000fe200078e0a05 */
[----:B------:R-:W-:Y:S01]  /*04b0*/  LOP3.LUT R13, R13, 0x3ffffffc, RZ, 0xc0, !PT ;  /* 0x3ffffffc0d0d7812 */ /* 0x000fe200078ec0ff */
[----:B------:R-:W-:Y:S01]  /*04c0*/  NOP ;  /* 0x0000000000007918 */ /* 0x000fe20000000000 */
[----:B------:R-:W-:-:S02]  /*04d0*/  ISETP.GE.U32.AND P6, PT, R16, 0x2, PT ;  /* 0x000000021000780c */ /* 0x000fc40003fc6070 */
[----:B------:R-:W-:Y:S01]  /*04e0*/  SHF.R.S32.HI R6, RZ, 0x1f, R5 ;  /* 0x0000001fff067819 */ /* 0x000fe20000011405 */
[----:B------:R-:W-:Y:S01]  /*04f0*/  IMAD.IADD R4, R4, 0x1, -R13 ;  /* 0x0000000104047824 */ /* 0x000fe200078e0a0d */
[----:B------:R-:W3:Y:S01]  /*0500*/  LDC R14, c[0x0][0x140] ;  /* 0x00005000ff0e7b82 */ /* 0x000ee20000000800 */
[----:B------:R-:W-:Y:S02]  /*0510*/  ISETP.NE.AND P4, PT, R3, RZ, PT ;  /* 0x000000ff0300720c */ /* 0x000fe40003f85270 */
[----:B------:R-:W-:Y:S02]  /*0520*/  LEA.HI R6, R6, R5, RZ, 0x3 ;  /* 0x0000000506067211 */ /* 0x000fe400078f18ff */
[----:B0-----:R-:W-:Y:S02]  /*0530*/  ISETP.NE.OR P0, PT, R2, RZ, !P0 ;  /* 0x000000ff0200720c */ /* 0x001fe40004705670 */
[--C-:B------:R-:W-:Y:S02]  /*0540*/  SHF.R.S32.HI R2, RZ, 0x3, R6.reuse ;  /* 0x00000003ff027819 */ /* 0x100fe40000011406 */
[----:B------:R-:W-:-:S02]  /*0550*/  SHF.R.S32.HI R11, RZ, 0x1f, R6 ;  /* 0x0000001fff0b7819 */ /* 0x000fc40000011406 */
[----:B-----5:R-:W-:Y:S02]  /*0560*/  I2FP.F32.U32 R6, UR8 ;  /* 0x0000000800067c45 */ /* 0x020fe40008201000 */
[----:B------:R-:W-:-:S03]  /*0570*/  LEA.HI R11, R11, R2, RZ, 0x2 ;  /* 0x000000020b0b7211 */ /* 0x000fc600078f10ff */
[----:B------:R-:W-:Y:S01]  /*0580*/  FMUL R6, R6, UR4 ;  /* 0x0000000406067c20 */ /* 0x000fe20008400000 */
[----:B------:R-:W-:Y:S01]  /*0590*/  LOP3.LUT R11, R11, 0xfffffffc, RZ, 0xc0, !PT ;  /* 0xfffffffc0b0b7812 */ /* 0x000fe200078ec0ff */
[----:B------:R-:W-:Y:S01]  /*05a0*/  VOTEU.ALL UP0, P0 ;  /* 0x00000000003f7886 */ /* 0x000fe20000000000 */
[----:B------:R-:W-:Y:S01]  /*05b0*/  ULDC UR4, c[0x0][0x154] ;  /* 0x0000550000047ab9 */ /* 0x000fe20000000800 */
[----:B------:R-:W-:Y:S02]  /*05c0*/  VOTEU.ALL UP1, P0 ;  /* 0x00000000003f7886 */ /* 0x000fe40000020000 */
[----:B------:R-:W-:Y:S01]  /*05d0*/  IMAD.IADD R11, R2, 0x1, -R11 ;  /* 0x00000001020b7824 */ /* 0x000fe200078e0a0b */
[----:B------:R-:W0:Y:S01]  /*05e0*/  F2I.U32.TRUNC.NTZ R6, R6 ;  /* 0x0000000600067305 */ /* 0x000e22000020f000 */
[----:B-1----:R-:W-:Y:S01]  /*05f0*/  I2FP.F32.U32 R2, R8 ;  /* 0x0000000800027245 */ /* 0x002fe20000201000 */
[----:B------:R-:W1:Y:S01]  /*0600*/  @!UP0 S2UR UR7, SR_CgaCtaId ;  /* 0x00000000000789c3 */ /* 0x000e620000008800 */
[----:B------:R-:W-:Y:S01]  /*0610*/  IMAD R4, R4, 0x4, R11 ;  /* 0x0000000404047824 */ /* 0x000fe200078e020b */
[----:B------:R-:W-:Y:S01]  /*0620*/  @!UP0 UMOV UR6, 0x400 ;  /* 0x0000040000068882 */ /* 0x000fe20000000000 */
[----:B---3--:R-:W-:Y:S01]  /*0630*/  ISETP.EQ.U32.AND P2, PT, R14, 0x1, PT ;  /* 0x000000010e00780c */ /* 0x008fe20003f42070 */
[----:B------:R-:W-:Y:S01]  /*0640*/  FMUL R10, R2, UR4 ;  /* 0x00000004020a7c20 */ /* 0x000fe20008400000 */
[----:B------:R-:W-:Y:S01]  /*0650*/  SHF.R.S32.HI R2, RZ, 0x1f, R7 ;  /* 0x0000001fff027819 */ /* 0x000fe20000011407 */
[----:B------:R-:W-:Y:S01]  /*0660*/  UMOV UR4, 0x20 ;  /* 0x0000002000047882 */ /* 0x000fe20000000000 */
[----:B------:R-:W-:Y:S01]  /*0670*/  SHF.R.S32.HI R11, RZ, 0x1f, R4 ;  /* 0x0000001fff0b7819 */ /* 0x000fe20000011404 */
[----:B------:R-:W-:-:S04]  /*0680*/  @!UP0 UIADD3 UR4, -UR4, 0x100000, URZ ;  /* 0x0010000004048890 */ /* 0x000fc8000fffe13f */
[----:B------:R-:W-:Y:S02]  /*0690*/  @!UP0 USHF.L.U32 UR5, UR4, 0xb, URZ ;  /* 0x0000000b04058899 */ /* 0x000fe4000800063f */
[----:B------:R-:W-:Y:S01]  /*06a0*/  @!UP0 USHF.L.U32 UR4, UR4, 0x1, URZ ;  /* 0x0000000104048899 */ /* 0x000fe2000800063f */
[----:B------:R-:W-:Y:S01]  /*06b0*/  LEA.HI R2, R2, R7, RZ, 0x2 ;  /* 0x0000000702027211 */ /* 0x000fe200078f10ff */
[----:B------:R-:W3:Y:S01]  /*06c0*/  F2I.U32.TRUNC.NTZ R10, R10 ;  /* 0x0000000a000a7305 */ /* 0x000ee2000020f000 */
[----:B------:R-:W-:Y:S01]  /*06d0*/  LEA.HI R11, R11, R4, RZ, 0x2 ;  /* 0x000000040b0b7211 */ /* 0x000fe200078f10ff */
[----:B0-----:R-:W-:Y:S01]  /*06e0*/  IMAD.MOV R13, RZ, RZ, -R6 ;  /* 0x000000ffff0d7224 */ /* 0x001fe200078e0a06 */
[----:B------:R-:W-:Y:S02]  /*06f0*/  LOP3.LUT R2, R2, 0xfffffffc, RZ, 0xc0, !PT ;  /* 0xfffffffc02027812 */ /* 0x000fe400078ec0ff */
[----:B------:R-:W-:Y:S01]  /*0700*/  LOP3.LUT R11, R11, 0xfffffffc, RZ, 0xc0, !PT ;  /* 0xfffffffc0b0b7812 */ /* 0x000fe200078ec0ff */
[----:B--2---:R-:W-:-:S02]  /*0710*/  IMAD R12, R12, R13, UR8 ;  /* 0x000000080c0c7e24 */ /* 0x004fc4000f8e020d */
[----:B------:R-:W0:Y:S01]  /*0720*/  LDC R13, c[0x0][0x148] ;  /* 0x00005200ff0d7b82 */ /* 0x000e220000000800 */
[----:B------:R-:W-:Y:S02]  /*0730*/  IMAD.IADD R7, R7, 0x1, -R2 ;  /* 0x0000000107077824 */ /* 0x000fe400078e0a02 */
[C---:B------:R-:W-:Y:S01]  /*0740*/  IMAD.IADD R11, R4.reuse, 0x1, -R11 ;  /* 0x00000001040b7824 */ /* 0x040fe200078e0a0b */
[----:B-1----:R-:W-:Y:S01]  /*0750*/  @!UP0 ULEA UR6, UR7, UR6, 0x18 ;  /* 0x0000000607068291 */ /* 0x002fe2000f8ec03f */
[----:B---3--:R-:W-:Y:S01]  /*0760*/  IMAD.MOV R20, RZ, RZ, -R10 ;  /* 0x000000ffff147224 */ /* 0x008fe200078e0a0a */
[----:B------:R-:W-:Y:S01]  /*0770*/  ISETP.NE.AND P1, PT, R7, 0x3, PT ;  /* 0x000000030700780c */ /* 0x000fe20003f25270 */
[----:B------:R-:W-:Y:S01]  /*0780*/  VOTEU.ALL UP0, P0 ;  /* 0x00000000003f7886 */ /* 0x000fe20000000000 */
[----:B------:R-:W-:Y:S01]  /*0790*/  ISETP.NE.AND P3, PT, R11, R12, PT ;  /* 0x0000000c0b00720c */ /* 0x000fe20003f65270 */
[----:B------:R-:W-:Y:S01]  /*07a0*/  IMAD.SHL.U32 R11, R4, 0x4, RZ ;  /* 0x00000004040b7824 */ /* 0x000fe200078e00ff */
[----:B------:R-:W-:Y:S01]  /*07b0*/  LOP3.LUT P0, RZ, R5, 0x7, RZ, 0xc0, !PT ;  /* 0x0000000705ff7812 */ /* 0x000fe2000780c0ff */
[----:B------:R-:W-:Y:S01]  /*07c0*/  IMAD.MOV.U32 R5, RZ, RZ, 0x1 ;  /* 0x00000001ff057424 */ /* 0x000fe200078e00ff */
[----:B------:R-:W-:-:S02]  /*07d0*/  ISETP.EQ.OR P1, PT, R7, RZ, !P1 ;  /* 0x000000ff0700720c */ /* 0x000fc40004f22670 */
[----:B------:R-:W-:Y:S02]  /*07e0*/  LOP3.LUT R6, R4, 0xc, R11, 0x78, !PT ;  /* 0x0000000c04067812 */ /* 0x000fe400078e780b */
[----:B------:R-:W-:Y:S01]  /*07f0*/  ISETP.EQ.AND P1, PT, R3, RZ, P1 ;  /* 0x000000ff0300720c */ /* 0x000fe20000f22270 */
[----:B------:R-:W1:Y:S02]  /*0800*/  FENCE.VIEW.ASYNC.S ;  /* 0x00000000000073c6 */ /* 0x000e640000000000 */
[----:B-1----:R1:W2:Y:S01]  /*0810*/  @!UP0 SYNCS.EXCH.64 URZ, [UR6+0xc0], UR4 ;  /* 0x0000c004063f85b2 */ /* 0x0022a20008000100 */
[----:B------:R-:W-:Y:S02]  /*0820*/  ISETP.LT.U32.AND P0, PT, R6, 0x8, !P0 ;  /* 0x000000080600780c */ /* 0x000fe40004701070 */
[----:B------:R-:W-:Y:S02]  /*0830*/  SEL R4, RZ, 0x1, !P1 ;  /* 0x00000001ff047807 */ /* 0x000fe40004800000 */
[----:B------:R-:W-:Y:S01]  /*0840*/  @P3 SHF.R.S32.HI R11, RZ, 0x1f, R6 ;  /* 0x0000001fff0b3819 */ /* 0x000fe20000011406 */
[----:B0-----:R-:W-:Y:S01]  /*0850*/  IMAD R2, R13, R20, R8 ;  /* 0x000000140d027224 */ /* 0x001fe200078e0208 */
[----:B------:R-:W-:-:S02]  /*0860*/  SEL R4, R4, 0x2, P6 ;  /* 0x0000000204047807 */ /* 0x000fc40003000000 */
[----:B------:R-:W-:-:S04]  /*0870*/  @P3 LEA.HI R11, R11, R6, RZ, 0x2 ;  /* 0x000000060b0b3211 */ /* 0x000fc800078f10ff */
[----:B------:R-:W-:Y:S01]  /*0880*/  @P3 SHF.R.S32.HI R11, RZ, 0x2, R11 ;  /* 0x00000002ff0b3819 */ /* 0x000fe2000001140b */
[----:B------:R1:W0:Y:S03]  /*0890*/  @!UP1 SYNCS.EXCH.64 URZ, [UR6+0xc8], UR4 ;  /* 0x0000c804063f95b2 */ /* 0x0002260008000100 */
[----:B------:R-:W-:Y:S01]  /*08a0*/  @P3 ISETP.NE.AND P5, PT, R11, R2, PT ;  /* 0x000000020b00320c */ /* 0x000fe20003fa5270 */
[----:B------:R-:W-:Y:S01]  /*08b0*/  NOP ;  /* 0x0000000000007918 */ /* 0x000fe20000000000 */
[----:B------:R-:W-:Y:S02]  /*08c0*/  SEL R2, RZ, 0x1, !P0 ;  /* 0x00000001ff027807 */ /* 0x000fe40004000000 */
[----:B------:R-:W-:-:S04]  /*08d0*/  @P3 SEL R5, RZ, 0x1, P5 ;  /* 0x00000001ff053807 */ /* 0x000fc80002800000 */
[----:B------:R-:W-:Y:S01]  /*08e0*/  LOP3.LUT R5, R5, R2, RZ, 0xc0, !PT ;  /* 0x0000000205057212 */ /* 0x000fe200078ec0ff */
[----:B-12---:R-:W-:Y:S06]  /*08f0*/  @!P2 BRA `(.L_x_4) ;  /* 0x000000000008a947 */ /* 0x006fec0003800000 */
[----:B0---4-:R-:W-:Y:S01]  /*0900*/  UCGABAR_ARV ;  /* 0x00000000000079c7 */ /* 0x011fe20008000000 */
[----:B------:R-:W-:Y:S05]  /*0910*/  BRA `(.L_x_5) ;  /* 0x0000000000047947 */ /* 0x000fea0003800000 */
.L_x_4:
[----:B0---4-:R-:W-:Y:S01]  /*0920*/  NOP ;  /* 0x0000000000007918 */ /* 0x011fe20000000000 */
.L_x_5:
[----:B------:R-:W0:Y:S01]  /*0930*/  LDC R2, c[0x0][0x65c] ;  /* 0x00019700ff027b82 */ /* 0x000e220000000800 */
[----:B------:R-:W-:Y:S01]  /*0940*/  IMAD.MOV.U32 R3, RZ, RZ, RZ ;  /* 0x000000ffff037224 */ /* 0x000fe200078e00ff */
[----:B0-----:R-:W-:Y:S01]  /*0950*/  ISETP.NE.AND P3, PT, R2, 0x1, PT ;  /* 0x000000010200780c */ /* 0x001fe20003f65270 */
[----:B------:R-:W-:-:S12]  /*0960*/  IMAD.U32 R2, RZ, RZ, UR8 ;  /* 0x00000008ff027e24 */ /* 0x000fd8000f8e00ff */
[----:B------:R-:W0:Y:S01]  /*0970*/  @P3 LDC R15, c[0x0][0x10] ;  /* 0x00000400ff0f3b82 */ /* 0x000e220000000800 */
[----:B------:R-:W-:Y:S02]  /*0980*/  @P3 IMAD.MOV.U32 R9, RZ, RZ, RZ ;  /* 0x000000ffff093224 */ /* 0x000fe400078e00ff */
[----:B------:R-:W-:-:S05]  /*0990*/  @P3 IMAD.MOV.U32 R17, RZ, RZ, RZ ;  /* 0x000000ffff113224 */ /* 0x000fca00078e00ff */
[----:B------:R-:W1:Y:S01]  /*09a0*/  @!P3 LDC R11, c[0x0][0xc] ;  /* 0x00000300ff0bbb82 */ /* 0x000e620000000800 */
[----:B0-----:R-:W-:-:S04]  /*09b0*/  @P3 IMAD.WIDE.U32 R14, R15, UR8, R8 ;  /* 0x000000080f0e3c25 */ /* 0x001fc8000f8e0008 */
[----:B-1----:R-:W-:-:S04]  /*09c0*/  @!P3 IMAD.WIDE.U32 R10, R8, R11, R2 ;  /* 0x0000000b080ab225 */ /* 0x002fc800078e0002 */
[----:B------:R-:W-:Y:S02]  /*09d0*/  @P3 IMAD.MOV.U32 R2, RZ, RZ, R14 ;  /* 0x000000ffff023224 */ /* 0x000fe400078e000e */
[----:B------:R-:W-:Y:S02]  /*09e0*/  @P3 IMAD.IADD R3, R15, 0x1, R17 ;  /* 0x000000010f033824 */ /* 0x000fe400078e0211 */
[----:B------:R-:W-:Y:S02]  /*09f0*/  @!P3 IMAD.MOV.U32 R2, RZ, RZ, R10 ;  /* 0x000000ffff02b224 */ /* 0x000fe400078e000a */
[----:B------:R-:W-:Y:S01]  /*0a00*/  @!P3 IMAD.MOV.U32 R3, RZ, RZ, R11 ;  /* 0x000000ffff03b224 */ /* 0x000fe200078e000b */
[----:B------:R-:W-:Y:S06]  /*0a10*/  @!P2 BRA `(.L_x_6) ;  /* 0x00000000000ca947 */ /* 0x000fec0003800000 */
[----:B------:R-:W-:Y:S01]  /*0a20*/  UCGABAR_WAIT ;  /* 0x0000000000007dc7 */ /* 0x000fe20008000000 */
[----:B------:R-:W-:Y:S01]  /*0a30*/  CCTL.IVALL ;  /* 0x00000000ff00798f */ /* 0x000fe20002000000 */
[----:B------:R-:W-:Y:S05]  /*0a40*/  BRA `(.L_x_7) ;  /* 0x0000000000047947 */ /* 0x000fea0003800000 */
.L_x_6:
[----:B------:R-:W-:Y:S06]  /*0a50*/  BAR.SYNC.DEFER_BLOCKING 0x0 ;  /* 0x0000000000007b1d */ /* 0x000fec0000010000 */
.L_x_7:
[----:B------:R-:W-:Y:S05]  /*0a60*/  @!P4 BRA `(.L_x_8) ;  /* 0x0000007400f0c947 */ /* 0x000fea0003800000 */
[----:B------:R-:W-:-:S13]  /*0a70*/  ISETP.GT.U32.AND P0, PT, R16, 0x1, PT ;  /* 0x000000011000780c */ /* 0x000fda0003f04070 */
[----:B------:R-:W-:Y:S05]  /*0a80*/  @P0 EXIT ;  /* 0x000000000000094d */ /* 0x000fea0003800000 */
[----:B------:R-:W-:Y:S01]  /*0a90*/  ULDC.64 UR4, c[0x0][0x650] ;  /* 0x0001940000047ab9 */ /* 0x000fe20000000a00 */
[----:B------:R-:W-:Y:S01]  /*0aa0*/  PRMT R14, RZ, 0x7610, R14 ;  /* 0x00007610ff0e7816 */ /* 0x000fe2000000000e */
[----:B------:R-:W-:Y:S01]  /*0ab0*/  IMAD.MOV.U32 R10, RZ, RZ, -0x1 ;  /* 0xffffffffff0a7424 */ /* 0x000fe200078e00ff */
[----:B------:R-:W-:Y:S01]  /*0ac0*/  ISETP.GE.U32.AND P0, PT, R2, UR4, PT ;  /* 0x0000000402007c0c */ /* 0x000fe2000bf06070 */
[----:B------:R-:W-:Y:S02]  /*0ad0*/  IMAD.MOV.U32 R11, RZ, RZ, -0x1 ;  /* 0xffffffffff0b7424 */ /* 0x000fe400078e00ff */
[----:B------:R-:W-:Y:S01]  /*0ae0*/  IMAD.MOV.U32 R7, RZ, RZ, -0x1 ;  /* 0xffffffffff077424 */ /* 0x000fe200078e00ff */
[----:B------:R-:W-:-:S13]  /*0af0*/  ISETP.GE.U32.AND.EX P0, PT, R3, UR5, PT, P0 ;  /* 0x0000000503007c0c */ /* 0x000fda000bf06100 */
[----:B------:R-:W-:Y:S05]  /*0b00*/  @P0 BRA `(.L_x_9) ;  /* 0x0000000400280947 */ /* 0x000fea0003800000 */
[----:B------:R-:W0:Y:S01]  /*0b10*/  LDC.64 R22, c[0x0][0x628] ;  /* 0x00018a00ff167b82 */ /* 0x000e220000000a00 */
[----:B------:R-:W-:Y:S02]  /*0b20*/  IMAD.MOV.U32 R10, RZ, RZ, R2 ;  /* 0x000000ffff0a7224 */ /* 0x000fe400078e0002 */
[----:B------:R-:W-:-:S05]  /*0b30*/  IMAD.MOV.U32 R11, RZ, RZ, R3 ;  /* 0x000000ffff0b7224 */ /* 0x000fca00078e0003 */
[----:B------:R-:W1:Y:S08]  /*0b40*/  LDC R18, c[0x0][0x630] ;  /* 0x00018c00ff127b82 */ /* 0x000e700000000800 */
[----:B------:R-:W2:Y:S01]  /*0b50*/  LDC.64 R24, c[0x0][0x620] ;  /* 0x00018800ff187b82 */ /* 0x000ea20000000a00 */
[----:B0-----:R-:W-:-:S04]  /*0b60*/  ISETP.NE.U32.AND P0, PT, R22, RZ, PT ;  /* 0x000000ff1600720c */ /* 0x001fc80003f05070 */
[----:B------:R-:W-:-:S13]  /*0b70*/  ISETP.NE.AND.EX P0, PT, R23, RZ, PT, P0 ;  /* 0x000000ff1700720c */ /* 0x000fda0003f05300 */
[----:B-12---:R-:W-:Y:S05]  /*0b80*/  @!P0 BRA `(.L_x_10) ;  /* 0x0000000000288947 */ /* 0x006fea0003800000 */
[----:B------:R-:W0:Y:S02]  /*0b90*/  LDC R7, c[0x0][0x634] ;  /* 0x00018d00ff077b82 */ /* 0x000e240000000800 */
[----:B0-----:R-:W-:-:S05]  /*0ba0*/  IADD3 R7, P0, R2, R7, RZ ;  /* 0x0000000702077210 */ /* 0x001fca0007f1e0ff */
[----:B------:R-:W-:-:S04]  /*0bb0*/  IMAD.X R19, RZ, RZ, R3, P0 ;  /* 0x000000ffff137224 */ /* 0x000fc800000e0603 */
[----:B------:R-:W-:-:S04]  /*0bc0*/  IMAD.WIDE.U32 R10, R19, R22, RZ ;  /* 0x00000016130a7225 */ /* 0x000fc800078e00ff */
[----:B------:R-:W-:-:S04]  /*0bd0*/  IMAD.WIDE.U32 R14, P0, R7, R23, R10 ;  /* 0x00000017070e7225 */ /* 0x000fc8000780000a */
[----:B------:R-:W-:-:S04]  /*0be0*/  IMAD.WIDE.U32 R10, R7, R22, RZ ;  /* 0x00000016070a7225 */ /* 0x000fc800078e00ff */
[----:B------:R-:W-:Y:S01]  /*0bf0*/  IMAD.X R17, RZ, RZ, RZ, P0 ;  /* 0x000000ffff117224 */ /* 0x000fe200000e06ff */
[----:B------:R-:W-:Y:S01]  /*0c00*/  IADD3 RZ, P0, R11, R14, RZ ;  /* 0x0000000e0bff7210 */ /* 0x000fe20007f1e0ff */
[----:B------:R-:W-:-:S04]  /*0c10*/  IMAD.MOV.U32 R16, RZ, RZ, R15 ;  /* 0x000000ffff107224 */ /* 0x000fc800078e000f */
[----:B------:R-:W-:-:S08]  /*0c20*/  IMAD.WIDE.U32.X R10, R19, R23, R16, P0 ;  /* 0x00000017130a7225 */ /* 0x000fd000000e0410 */
.L_x_10:
[----:B------:R-:W0:Y:S01]  /*0c30*/  LDC.64 R26, c[0x0][0x640] ;  /* 0x00019000ff1a7b82 */ /* 0x000e220000000a00 */
[--C-:B------:R-:W-:Y:S01]  /*0c40*/  SHF.R.U64 R28, R10, R18, R11.reuse ;  /* 0x000000120a1c7219 */ /* 0x100fe2000000120b */
[----:B------:R-:W-:Y:S01]  /*0c50*/  IMAD R29, R13, R20, R8 ;  /* 0x000000140d1d7224 */ /* 0x000fe200078e0208 */
[----:B------:R-:W-:Y:S01]  /*0c60*/  SHF.R.U32.HI R7, RZ, R18, R11 ;  /* 0x00000012ff077219 */ /* 0x000fe2000001160b */
[----:B------:R-:W-:Y:S01]  /*0c70*/  IMAD.MOV.U32 R23, RZ, RZ, 0x1 ;  /* 0x00000001ff177424 */ /* 0x000fe200078e00ff */
[----:B------:R-:W-:-:S03]  /*0c80*/  IADD3 R9, P0, RZ, -R28, RZ ;  /* 0x8000001cff097210 */ /* 0x000fc60007f1e0ff */
[----:B------:R-:W1:Y:S02]  /*0c90*/  LDC R16, c[0x0][0x618] ;  /* 0x00018600ff107b82 */ /* 0x000e640000000800 */
[----:B------:R-:W-:Y:S02]  /*0ca0*/  IMAD.X R7, RZ, RZ, ~R7, P0 ;  /* 0x000000ffff077224 */ /* 0x000fe400000e0e07 */
[----:B------:R-:W-:-:S04]  /*0cb0*/  IMAD.WIDE.U32 R10, R9, R24, R2 ;  /* 0x00000018090a7225 */ /* 0x000fc800078e0002 */
[----:B------:R-:W2:Y:S01]  /*0cc0*/  LDC R15, c[0x0][0x608] ;  /* 0x00018200ff0f7b82 */ /* 0x000ea20000000800 */
[----:B------:R-:W-:-:S04]  /*0cd0*/  IMAD R14, R7, R24, RZ ;  /* 0x00000018070e7224 */ /* 0x000fc800078e02ff */
[----:B------:R-:W-:-:S03]  /*0ce0*/  IMAD R7, R9, R25, R14 ;  /* 0x0000001909077224 */ /* 0x000fc600078e020e */
[----:B------:R-:W3:Y:S01]  /*0cf0*/  LDC R22, c[0x0][0x658] ;  /* 0x00019600ff167b82 */ /* 0x000ee20000000800 */
[----:B------:R-:W-:Y:S01]  /*0d00*/  IMAD.IADD R7, R11, 0x1, R7 ;  /* 0x000000010b077824 */ /* 0x000fe200078e0207 */
[----:B0-----:R-:W-:-:S04]  /*0d10*/  ISETP.NE.U32.AND P0, PT, R26, RZ, PT ;  /* 0x000000ff1a00720c */ /* 0x001fc80003f05070 */
[----:B------:R-:W-:Y:S02]  /*0d20*/  ISETP.NE.AND.EX P0, PT, R27, RZ, PT, P0 ;  /* 0x000000ff1b00720c */ /* 0x000fe40003f05300 */
[----:B------:R-:W0:Y:S01]  /*0d30*/  LDC R18, c[0x0][0x600] ;  /* 0x00018000ff127b82 */ /* 0x000e220000000800 */
[-CC-:B-1----:R-:W-:Y:S02]  /*0d40*/  SHF.R.U64 R19, R10, R16.reuse, R7.reuse ;  /* 0x000000100a137219 */ /* 0x182fe40000001207 */
[----:B------:R-:W-:Y:S01]  /*0d50*/  SHF.R.U32.HI R10, RZ, R16, R7 ;  /* 0x00000010ff0a7219 */ /* 0x000fe20000011607 */
[----:B------:R-:W-:-:S04]  /*0d60*/  IMAD.MOV.U32 R7, RZ, RZ, -0x1 ;  /* 0xffffffffff077424 */ /* 0x000fc800078e00ff */
[----:B------:R-:W1:Y:S01]  /*0d70*/  LDC R21, c[0x0][0x648] ;  /* 0x00019200ff157b82 */ /* 0x000e620000000800 */
[-CC-:B--2---:R-:W-:Y:S02]  /*0d80*/  SHF.R.U64 R16, R19, R15.reuse, R10.reuse ;  /* 0x0000000f13107219 */ /* 0x184fe4000000120a */
[----:B------:R-:W-:-:S05]  /*0d90*/  SHF.R.U32.HI R9, RZ, R15, R10 ;  /* 0x0000000fff097219 */ /* 0x000fca000001160a */
[----:B------:R-:W2:Y:S01]  /*0da0*/  LDC R24, c[0x0][0x638] ;  /* 0x00018e00ff187b82 */ /* 0x000ea20000000800 */
[-CC-:B---3--:R-:W-:Y:S02]  /*0db0*/  SHF.R.U64 R20, R16, R22.reuse, R9.reuse ;  /* 0x0000001610147219 */ /* 0x188fe40000001209 */
[-C--:B------:R-:W-:Y:S02]  /*0dc0*/  SHF.L.U32 R7, R7, R22.reuse, RZ ;  /* 0x0000001607077219 */ /* 0x080fe400000006ff */
[----:B------:R-:W-:Y:S01]  /*0dd0*/  SHF.R.U32.HI R9, RZ, R22, R9 ;  /* 0x00000016ff097219 */ /* 0x000fe20000011609 */
[----:B------:R-:W-:Y:S01]  /*0de0*/  IMAD.MOV.U32 R8, RZ, RZ, R20 ;  /* 0x000000ffff087224 */ /* 0x000fe200078e0014 */
[----:B------:R-:W-:Y:S01]  /*0df0*/  LOP3.LUT R13, RZ, R7, RZ, 0x33, !PT ;  /* 0x00000007ff0d7212 */ /* 0x000fe200078e33ff */
[----:B------:R-:W3:Y:S01]  /*0e00*/  LDC R25, c[0x0][0x610] ;  /* 0x00018400ff197b82 */ /* 0x000ee20000000800 */
[----:B------:R-:W-:Y:S05]  /*0e10*/  @!P0 BRA `(.L_x_11) ;  /* 0x0000000000288947 */ /* 0x000fea0003800000 */
[----:B------:R-:W4:Y:S02]  /*0e20*/  LDC R7, c[0x0][0x64c] ;  /* 0x00019300ff077b82 */ /* 0x000f240000000800 */
[----:B----4-:R-:W-:-:S05]  /*0e30*/  IADD3 R7, P0, R20, R7, RZ ;  /* 0x0000000714077210 */ /* 0x010fca0007f1e0ff */
        /* <DEDUP_REMOVED lines=8> */
.L_x_11:
[----:B-1----:R-:W-:Y:S01]  /*0ec0*/  SHF.R.U64 R9, R8, R21, R9 ;  /* 0x0000001508097219 */ /* 0x002fe20000001209 */
[----:B0-----:R-:W-:Y:S01]  /*0ed0*/  VIADD R10, R18, 0xffffffff ;  /* 0xffffffff120a7836 */ /* 0x001fe20000000000 */
[----:B------:R-:W-:Y:S01]  /*0ee0*/  SHF.L.U32 R7, R23, R22, RZ ;  /* 0x0000001617077219 */ /* 0x000fe200000006ff */
[----:B------:R-:W-:Y:S01]  /*0ef0*/  IMAD.MOV.U32 R14, RZ, RZ, 0x1 ;  /* 0x00000001ff0e7424 */ /* 0x000fe200078e00ff */
[----:B------:R-:W-:Y:S01]  /*0f00*/  LOP3.LUT R8, R16, R13, RZ, 0xc0, !PT ;  /* 0x0000000d10087212 */ /* 0x000fe200078ec0ff */
[----:B------:R-:W-:Y:S01]  /*0f10*/  IMAD.MOV R11, RZ, RZ, -R9 ;  /* 0x000000ffff0b7224 */ /* 0x000fe200078e0a09 */
[----:B------:R-:W-:Y:S02]  /*0f20*/  SEL R12, R12, R29, !P3 ;  /* 0x0000001d0c0c7207 */ /* 0x000fe40005800000 */
[----:B------:R-:W-:Y:S01]  /*0f30*/  LOP3.LUT R10, R19, R10, RZ, 0xc0, !PT ;  /* 0x0000000a130a7212 */ /* 0x000fe200078ec0ff */
[----:B------:R-:W-:Y:S02]  /*0f40*/  IMAD R9, R7, R9, R8 ;  /* 0x0000000907097224 */ /* 0x000fe400078e0208 */
[----:B--2---:R-:W-:-:S02]  /*0f50*/  IMAD R7, R11, R24, R20 ;  /* 0x000000180b077224 */ /* 0x004fc400078e0214 */
[----:B---3--:R-:W-:Y:S02]  /*0f60*/  IMAD R12, R9, R25, R12 ;  /* 0x00000019090c7224 */ /* 0x008fe400078e020c */
[----:B------:R-:W-:-:S05]  /*0f70*/  IMAD R7, R7, R18, R10 ;  /* 0x0000001207077224 */ /* 0x000fca00078e020a */
[----:B------:R-:W-:Y:S02]  /*0f80*/  SEL R11, R7, R12, !P3 ;  /* 0x0000000c070b7207 */ /* 0x000fe40005800000 */
[----:B------:R-:W-:Y:S01]  /*0f90*/  SEL R10, R12, R7, !P3 ;  /* 0x000000070c0a7207 */ /* 0x000fe20005800000 */
[----:B------:R-:W-:-:S07]  /*0fa0*/  IMAD.MOV.U32 R7, RZ, RZ, R28 ;  /* 0x000000ffff077224 */ /* 0x000fce00078e001c */
.L_x_9:
[----:B------:R-:W-:-:S08]  /*0fb0*/  NOP ;  /* 0x0000000000007918 */ /* 0x000fd00000000000 */
[----:B------:R-:W0:Y:S02]  /*0fc0*/  USETMAXREG.TRY_ALLOC.CTAPOOL UP0, 0xe8 ;  /* 0x000000e8000079c8 */ /* 0x000e240008000600 */
[----:B0-----:R-:W-:-:S13]  /*0fd0*/  PLOP3.LUT P0, PT, PT, PT, UP0, 0x80, 0x0 ;  /* 0x000000000000781c */ /* 0x001fda0003f0f008 */
[----:B------:R-:W-:Y:S05]  /*0fe0*/  @!P0 BRA `(.L_x_9) ;  /* 0xfffffffc00f08947 */ /* 0x000fea000383ffff */
[----:B------:R-:W-:Y:S01]  /*0ff0*/  ULDC.64 UR4, c[0x0][0x598] ;  /* 0x0001660000047ab9 */ /* 0x000fe20000000a00 */
[----:B------:R-:W-:Y:S01]  /*1000*/  ULDC.64 UR16, c[0x0][0x208] ;  /* 0x0000820000107ab9 */ /* 0x000fe20000000a00 */
[----:B------:R-:W-:-:S04]  /*1010*/  ISETP.NE.U32.AND P0, PT, RZ, UR4, PT ;  /* 0x00000004ff007c0c */ /* 0x000fc8000bf05070 */
[----:B------:R-:W-:-:S13]  /*1020*/  ISETP.NE.AND.EX P0, PT, RZ, UR5, PT, P0 ;  /* 0x00000005ff007c0c */ /* 0x000fda000bf05300 */
[----:B------:R-:W-:Y:S05]  /*1030*/  @!P0 BRA `(.L_x_12) ;  /* 0x00000000001c8947 */ /* 0x000fea0003800000 */
[----:B------:R-:W0:Y:S02]  /*1040*/  LDC.64 R8, c[0x0][0x598] ;  /* 0x00016600ff087b82 */ /* 0x000e240000000a00 */
[----:B0-----:R-:W2:Y:S02]  /*1050*/  LDG.E.64 R8, desc[UR16][R8.64] ;  /* 0x0000001008087981 */ /* 0x001ea4000c1e1b00 */
[----:B--2---:R-:W-:-:S04]  /*1060*/  ISETP.NE.U32.AND P0, PT, R8, RZ, PT ;  /* 0x000000ff0800720c */ /* 0x004fc80003f05070 */
[----:B------:R-:W-:-:S13]  /*1070*/  ISETP.NE.AND.EX P0, PT, R9, RZ, PT, P0 ;  /* 0x000000ff0900720c */ /* 0x000fda0003f05300 */
[----:B------:R-:W-:Y:S05]  /*1080*/  @!P0 BRA `(.L_x_12) ;  /* 0x0000000000088947 */ /* 0x000fea0003800000 */
[----:B------:R0:W5:Y:S01]  /*1090*/  LD.E R8, desc[UR16][R8.64] ;  /* 0x0000001008087980 */ /* 0x000162000c101900 */
[----:B------:R-:W-:Y:S05]  /*10a0*/  BRA `(.L_x_13) ;  /* 0x0000000000207947 */ /* 0x000fea0003800000 */
.L_x_12:
[----:B------:R-:W-:Y:S02]  /*10b0*/  ULDC.64 UR4, c[0x0][0x588] ;  /* 0x0001620000047ab9 */ /* 0x000fe40000000a00 */
[----:B------:R-:W-:-:S04]  /*10c0*/  ISETP.NE.U32.AND P0, PT, RZ, UR4, PT ;  /* 0x00000004ff007c0c */ /* 0x000fc8000bf05070 */
[----:B------:R-:W-:-:S13]  /*10d0*/  ISETP.NE.AND.EX P0, PT, RZ, UR5, PT, P0 ;  /* 0x00000005ff007c0c */ /* 0x000fda000bf05300 */
[----:B------:R-:W-:Y:S05]  /*10e0*/  @!P0 BRA `(.L_x_14) ;  /* 0x00000000000c8947 */ /* 0x000fea0003800000 */
[----:B------:R-:W0:Y:S02]  /*10f0*/  LDC.64 R8, c[0x0][0x588] ;  /* 0x00016200ff087b82 */ /* 0x000e240000000a00 */
[----:B0-----:R1:W5:Y:S01]  /*1100*/  LDG.E R8, desc[UR16][R8.64] ;  /* 0x0000001008087981 */ /* 0x001362000c1e1900 */
[----:B------:R-:W-:Y:S05]  /*1110*/  BRA `(.L_x_13) ;  /* 0x0000000000047947 */ /* 0x000fea0003800000 */
.L_x_14:
[----:B------:R-:W2:Y:S02]  /*1120*/  LDC R8, c[0x0][0x580] ;  /* 0x00016000ff087b82 */ /* 0x000ea40000000800 */
.L_x_13:
[----:B------:R-:W-:Y:S02]  /*1130*/  ULDC.64 UR4, c[0x0][0x5a0] ;  /* 0x0001680000047ab9 */ /* 0x000fe40000000a00 */
[----:B------:R-:W-:-:S04]  /*1140*/  ISETP.NE.U32.AND P0, PT, RZ, UR4, PT ;  /* 0x00000004ff007c0c */ /* 0x000fc8000bf05070 */
[----:B------:R-:W-:-:S13]  /*1150*/  ISETP.NE.AND.EX P0, PT, RZ, UR5, PT, P0 ;  /* 0x00000005ff007c0c */ /* 0x000fda000bf05300 */
[----:B------:R-:W-:Y:S05]  /*1160*/  @!P0 BRA `(.L_x_15) ;  /* 0x00000000001c8947 */ /* 0x000fea0003800000 */
[----:B------:R-:W3:Y:S02]  /*1170*/  LDC.64 R12, c[0x0][0x5a0] ;  /* 0x00016800ff0c7b82 */ /* 0x000ee40000000a00 */
[----:B---3--:R-:W3:Y:S02]  /*1180*/  LDG.E.64 R12, desc[UR16][R12.64] ;  /* 0x000000100c0c7981 */ /* 0x008ee4000c1e1b00 */
[----:B---3--:R-:W-:-:S04]  /*1190*/  ISETP.NE.U32.AND P0, PT, R12, RZ, PT ;  /* 0x000000ff0c00720c */ /* 0x008fc80003f05070 */
[----:B------:R-:W-:-:S13]  /*11a0*/  ISETP.NE.AND.EX P0, PT, R13, RZ, PT, P0 ;  /* 0x000000ff0d00720c */ /* 0x000fda0003f05300 */
[----:B------:R-:W-:Y:S05]  /*11b0*/  @!P0 BRA `(.L_x_15) ;  /* 0x0000000000088947 */ /* 0x000fea0003800000 */
[----:B01----:R0:W5:Y:S01]  /*11c0*/  LD.E R9, desc[UR16][R12.64] ;  /* 0x000000100c097980 */ /* 0x003162000c101900 */
[----:B------:R-:W-:Y:S05]  /*11d0*/  BRA `(.L_x_16) ;  /* 0x0000000000207947 */ /* 0x000fea0003800000 */
.L_x_15:
[----:B------:R-:W-:Y:S02]  /*11e0*/  ULDC.64 UR4, c[0x0][0x590] ;  /* 0x0001640000047ab9 */ /* 0x000fe40000000a00 */
[----:B------:R-:W-:-:S04]  /*11f0*/  ISETP.NE.U32.AND P0, PT, RZ, UR4, PT ;  /* 0x00000004ff007c0c */ /* 0x000fc8000bf05070 */
[----:B------:R-:W-:-:S13]  /*1200*/  ISETP.NE.AND.EX P0, PT, RZ, UR5, PT, P0 ;  /* 0x00000005ff007c0c */ /* 0x000fda000bf05300 */
[----:B------:R-:W-:Y:S05]  /*1210*/  @!P0 BRA `(.L_x_17) ;  /* 0x00000000000c8947 */ /* 0x000fea0003800000 */
[----:B------:R-:W0:Y:S02]  /*1220*/  LDC.64 R12, c[0x0][0x590] ;  /* 0x00016400ff0c7b82 */ /* 0x000e240000000a00 */
[----:B01----:R1:W5:Y:S01]  /*1230*/  LDG.E R9, desc[UR16][R12.64] ;  /* 0x000000100c097981 */ /* 0x003362000c1e1900 */
[----:B------:R-:W-:Y:S05]  /*1240*/  BRA `(.L_x_16) ;  /* 0x0000000000047947 */ /* 0x000fea0003800000 */
.L_x_17:
[----:B01----:R-:W3:Y:S02]  /*1250*/  LDC R9, c[0x0][0x584] ;  /* 0x00016100ff097b82 */ /* 0x003ee40000000800 */
.L_x_16:
[----:B------:R-:W-:-:S13]  /*1260*/  LOP3.LUT P0, RZ, R14, 0xff, RZ, 0xc0, !PT ;  /* 0x000000ff0eff7812 */ /* 0x000fda000780c0ff */
[----:B------:R-:W-:Y:S05]  /*1270*/  @!P0 EXIT ;  /* 0x000000000000894d */ /* 0x000fea0003800000 */
[----:B------:R-:W-:Y:S01]  /*1280*/  ULDC UR4, c[0x0][0x28c] ;  /* 0x0000a30000047ab9 */ /* 0x000fe20000000800 */
[----:B------:R-:W-:Y:S01]  /*1290*/  LOP3.LUT R144, R4, 0x1, RZ, 0xfc, !PT ;  /* 0x0000000104907812 */ /* 0x000fe200078efcff */
[----:B------:R-:W-:-:S04]  /*12a0*/  UIADD3 UR4, UR4, 0x3f, URZ ;  /* 0x0000003f04047890 */ /* 0x000fc8000fffe03f */
[----:B------:R-:W-:-:S04]  /*12b0*/  USHF.R.S32.HI UR5, URZ, 0x1f, UR4 ;  /* 0x0000001f3f057899 */ /* 0x000fc80008011404 */
[----:B------:R-:W-:-:S03]  /*12c0*/  ULEA.HI UR5, UR5, UR4, URZ, 0x6 ;  /* 0x0000000405057291 */ /* 0x000fc6000f8f303f */
[----:B------:R-:W-:Y:S01]  /*12d0*/  UMOV UR4, URZ ;  /* 0x0000003f00047c82 */ /* 0x000fe20008000000 */
[----:B------:R-:W-:-:S03]  /*12e0*/  USHF.R.S32.HI UR9, URZ, 0x6, UR5 ;  /* 0x000000063f097899 */ /* 0x000fc60008011405 */
[----:B------:R-:W-:-:S09]  /*12f0*/  UMOV UR5, URZ ;  /* 0x0000003f00057c82 */ /* 0x000fd20008000000 */
.L_x_172:
[----:B01----:R-:W-:Y:S01]  /*1300*/  LOP3.LUT R12, R0, 0x80, RZ, 0xc0, !PT ;  /* 0x00000080000c7812 */ /* 0x003fe200078ec0ff */
[----:B------:R-:W0:Y:S01]  /*1310*/  S2UR UR13, SR_CgaCtaId ;  /* 0x00000000000d79c3 */ /* 0x000e220000008800 */
[----:B------:R-:W-:Y:S01]  /*1320*/  UMOV UR12, 0x400 ;  /* 0x00000400000c7882 */ /* 0x000fe20000000000 */
[----:B------:R-:W-:Y:S01]  /*1330*/  UMOV UR6, URZ ;  /* 0x0000003f00067c82 */ /* 0x000fe20008000000 */
[----:B------:R-:W-:Y:S01]  /*1340*/  SHF.R.U32.HI R12, RZ, 0x7, R12 ;  /* 0x00000007ff0c7819 */ /* 0x000fe2000001160c */
[----:B------:R-:W-:Y:S01]  /*1350*/  UMOV UR7, URZ ;  /* 0x0000003f00077c82 */ /* 0x000fe20008000000 */
[----:B------:R-:W-:Y:S01]  /*1360*/  UMOV UR18, UR5 ;  /* 0x0000000500127c82 */ /* 0x000fe20008000000 */
[----:B------:R-:W-:Y:S02]  /*1370*/  CS2R R20, SRZ ;  /* 0x0000000000147805 */ /* 0x000fe4000001ff00 */
[----:B------:R-:W-:Y:S01]  /*1380*/  CS2R R18, SRZ ;  /* 0x0000000000127805 */ /* 0x000fe2000001ff00 */
[----:B------:R-:W1:Y:S01]  /*1390*/  LDC R13, c[0x0][0x28c] ;  /* 0x0000a300ff0d7b82 */ /* 0x000e620000000800 */
[----:B----4-:R-:W4:Y:S01]  /*13a0*/  SHFL.IDX PT, R12, R12, RZ, 0x1f ;  /* 0x00001fff0c0c7589 */ /* 0x010f2200000e0000 */
[----:B------:R-:W-:-:S02]  /*13b0*/  CS2R R22, SRZ ;  /* 0x0000000000167805 */ /* 0x000fc4000001ff00 */
[----:B------:R-:W-:Y:S02]  /*13c0*/  CS2R R88, SRZ ;  /* 0x0000000000587805 */ /* 0x000fe4000001ff00 */
[----:B------:R-:W-:Y:S02]  /*13d0*/  CS2R R90, SRZ ;  /* 0x00000000005a7805 */ /* 0x000fe4000001ff00 */
[----:B------:R-:W-:Y:S02]  /*13e0*/  CS2R R92, SRZ ;  /* 0x00000000005c7805 */ /* 0x000fe4000001ff00 */
[----:B------:R-:W-:Y:S02]  /*13f0*/  CS2R R94, SRZ ;  /* 0x00000000005e7805 */ /* 0x000fe4000001ff00 */
[----:B------:R-:W-:Y:S02]  /*1400*/  CS2R R98, SRZ ;  /* 0x0000000000627805 */ /* 0x000fe4000001ff00 */
        /* <DEDUP_REMOVED lines=16> */
[----:B-1----:R-:W-:Y:S02]  /*1510*/  ISETP.GE.AND P0, PT, R13, 0x1, PT ;  /* 0x000000010d00780c */ /* 0x002fe40003f06270 */
[----:B------:R-:W-:Y:S02]  /*1520*/  CS2R R130, SRZ ;  /* 0x0000000000827805 */ /* 0x000fe4000001ff00 */
[----:B----4-:R-:W-:-:S02]  /*1530*/  R2UR UR8, R12 ;  /* 0x000000000c0872ca */ /* 0x010fc400000e0000 */
[----:B------:R-:W-:Y:S02]  /*1540*/  CS2R R132, SRZ ;  /* 0x0000000000847805 */ /* 0x000fe4000001ff00 */
[----:B------:R-:W-:Y:S02]  /*1550*/  CS2R R134, SRZ ;  /* 0x0000000000867805 */ /* 0x000fe4000001ff00 */
[----:B------:R-:W-:Y:S02]  /*1560*/  CS2R R136, SRZ ;  /* 0x0000000000887805 */ /* 0x000fe4000001ff00 */
[----:B------:R-:W-:Y:S02]  /*1570*/  CS2R R138, SRZ ;  /* 0x00000000008a7805 */ /* 0x000fe4000001ff00 */
[----:B------:R-:W-:Y:S02]  /*1580*/  CS2R R140, SRZ ;  /* 0x00000000008c7805 */ /* 0x000fe4000001ff00 */
[----:B------:R-:W-:Y:S01]  /*1590*/  CS2R R142, SRZ ;  /* 0x00000000008e7805 */ /* 0x000fe2000001ff00 */
[----:B------:R-:W-:Y:S01]  /*15a0*/  IMAD.MOV.U32 R145, RZ, RZ, RZ ;  /* 0x000000ffff917224 */ /* 0x000fe200078e00ff */
[----:B------:R-:W-:Y:S01]  /*15b0*/  CS2R R56, SRZ ;  /* 0x0000000000387805 */ /* 0x000fe2000001ff00 */
[----:B------:R-:W-:Y:S01]  /*15c0*/  IMAD.MOV.U32 R147, RZ, RZ, RZ ;  /* 0x000000ffff937224 */ /* 0x000fe200078e00ff */
[----:B------:R-:W-:Y:S01]  /*15d0*/  CS2R R58, SRZ ;  /* 0x00000000003a7805 */ /* 0x000fe2000001ff00 */
[----:B------:R-:W-:Y:S01]  /*15e0*/  IMAD.U32 R16, RZ, RZ, UR4 ;  /* 0x00000004ff107e24 */ /* 0x000fe2000f8e00ff */
[----:B------:R-:W-:Y:S01]  /*15f0*/  CS2R R60, SRZ ;  /* 0x00000000003c7805 */ /* 0x000fe2000001ff00 */
[----:B------:R-:W-:Y:S01]  /*1600*/  ULEA.HI UR10, UR8, UR8, URZ, 0x1 ;  /* 0x00000008080a7291 */ /* 0x000fe2000f8f083f */
[----:B------:R-:W-:-:S02]  /*1610*/  CS2R R62, SRZ ;  /* 0x00000000003e7805 */ /* 0x000fc4000001ff00 */
[----:B------:R-:W-:Y:S02]  /*1620*/  CS2R R64, SRZ ;  /* 0x0000000000407805 */ /* 0x000fe4000001ff00 */
[----:B------:R-:W-:Y:S01]  /*1630*/  CS2R R66, SRZ ;  /* 0x0000000000427805 */ /* 0x000fe2000001ff00 */
[----:B------:R-:W-:Y:S01]  /*1640*/  ULOP3.LUT UR11, UR10, 0xffffe, URZ, 0xc0, !UPT ;  /* 0x000ffffe0a0b7892 */ /* 0x000fe2000f8ec03f */
[----:B------:R-:W-:Y:S01]  /*1650*/  CS2R R68, SRZ ;  /* 0x0000000000447805 */ /* 0x000fe2000001ff00 */
[----:B0-----:R-:W-:Y:S01]  /*1660*/  ULEA UR10, UR13, UR12, 0x18 ;  /* 0x0000000c0d0a7291 */ /* 0x001fe2000f8ec03f */
[----:B------:R-:W-:Y:S01]  /*1670*/  CS2R R70, SRZ ;  /* 0x0000000000467805 */ /* 0x000fe2000001ff00 */
[----:B------:R-:W-:Y:S01]  /*1680*/  UIADD3 UR11, UR8, -UR11, URZ ;  /* 0x8000000b080b7290 */ /* 0x000fe2000fffe03f */
[----:B------:R-:W-:Y:S02]  /*1690*/  CS2R R72, SRZ ;  /* 0x0000000000487805 */ /* 0x000fe4000001ff00 */
[----:B------:R-:W-:Y:S01]  /*16a0*/  CS2R R74, SRZ ;  /* 0x00000000004a7805 */ /* 0x000fe2000001ff00 */
[----:B------:R-:W-:Y:S01]  /*16b0*/  UMOV UR8, URZ ;  /* 0x0000003f00087c82 */ /* 0x000fe20008000000 */
[----:B------:R-:W-:Y:S01]  /*16c0*/  ULEA UR11, UR11, UR10, 0xc ;  /* 0x0000000a0b0b7291 */ /* 0x000fe2000f8e603f */
[----:B------:R-:W-:-:S02]  /*16d0*/  CS2R R76, SRZ ;  /* 0x00000000004c7805 */ /* 0x000fc4000001ff00 */
[----:B------:R-:W-:Y:S02]  /*16e0*/  CS2R R78, SRZ ;  /* 0x00000000004e7805 */ /* 0x000fe4000001ff00 */
[----:B------:R-:W-:Y:S01]  /*16f0*/  CS2R R80, SRZ ;  /* 0x0000000000507805 */ /* 0x000fe2000001ff00 */
[----:B------:R-:W-:Y:S01]  /*1700*/  UIADD3 UR11, UR11, 0x180, URZ ;  /* 0x000001800b0b7890 */ /* 0x000fe2000fffe03f */
[----:B------:R-:W-:Y:S02]  /*1710*/  CS2R R82, SRZ ;  /* 0x0000000000527805 */ /* 0x000fe4000001ff00 */
[----:B------:R-:W-:Y:S02]  /*1720*/  CS2R R84, SRZ ;  /* 0x0000000000547805 */ /* 0x000fe4000001ff00 */
[----:B------:R-:W-:Y:S01]  /*1730*/  CS2R R86, SRZ ;  /* 0x0000000000567805 */ /* 0x000fe2000001ff00 */
[----:B------:R-:W-:Y:S01]  /*1740*/  USHF.R.U32.HI UR11, URZ, 0x4, UR11 ;  /* 0x000000043f0b7899 */ /* 0x000fe2000801160b */
[----:B------:R-:W-:-:S02]  /*1750*/  CS2R R24, SRZ ;  /* 0x0000000000187805 */ /* 0x000fc4000001ff00 */
[----:B------:R-:W-:Y:S02]  /*1760*/  CS2R R26, SRZ ;  /* 0x00000000001a7805 */ /* 0x000fe4000001ff00 */
[----:B------:R-:W-:Y:S01]  /*1770*/  CS2R R28, SRZ ;  /* 0x00000000001c7805 */ /* 0x000fe2000001ff00 */
[----:B------:R-:W-:Y:S01]  /*1780*/  ULOP3.LUT UR11, UR11, 0x3fff, URZ, 0xc0, !UPT ;  /* 0x00003fff0b0b7892 */ /* 0x000fe2000f8ec03f */
        /* <DEDUP_REMOVED lines=12> */
[----:B------:R-:W-:Y:S01]  /*1850*/  CS2R R54, SRZ ;  /* 0x0000000000367805 */ /* 0x000fe2000001ff00 */
[----:B--23--:R-:W-:Y:S06]  /*1860*/  @!P0 BRA `(.L_x_18) ;  /* 0x0000000800588947 */ /* 0x00cfec0003800000 */
[----:B------:R-:W-:-:S13]  /*1870*/  ISETP.NE.AND P1, PT, R144, 0x3, PT ;  /* 0x000000039000780c */ /* 0x000fda0003f25270 */
[----:B------:R-:W-:Y:S05]  /*1880*/  @!P1 BRA `(.L_x_19) ;  /* 0x0000000000049947 */ /* 0x000fea0003800000 */
[----:B------:R-:W-:Y:S01]  /*1890*/  BPT.TRAP 0x1 ;  /* 0x000000040000795c */ /* 0x000fe20000300000 */
.L_x_19:
[----:B------:R-:W-:Y:S01]  /*18a0*/  ULEA UR6, UR5, UR10, 0x3 ;  /* 0x0000000a05067291 */ /* 0x000fe2000f8e183f */
[----:B------:R-:W-:-:S05]  /*18b0*/  IMAD.U32 R12, RZ, RZ, UR4 ;  /* 0x00000004ff0c7e24 */ /* 0x000fca000f8e00ff */
[----:B------:R-:W-:-:S04]  /*18c0*/  SHF.L.U32 R12, R12, 0x1f, RZ ;  /* 0x0000001f0c0c7819 */ /* 0x000fc800000006ff */
[----:B------:R0:W1:Y:S01]  /*18d0*/  SYNCS.PHASECHK.TRANS64.TRYWAIT P0, [UR6], R12 ;  /* 0x0000000cff0075a7 */ /* 0x0000620008000146 */
[----:B------:R-:W-:Y:S05]  /*18e0*/  @!P1 BRA `(.L_x_20) ;  /* 0x0000000000049947 */ /* 0x000fea0003800000 */
[----:B------:R-:W-:Y:S01]  /*18f0*/  BPT.TRAP 0x1 ;  /* 0x000000040000795c */ /* 0x000fe20000300000 */
.L_x_20:
[----:B-1----:R-:W-:Y:S05]  /*1900*/  @P0 BRA `(.L_x_21) ;  /* 0x0000000000080947 */ /* 0x002fea0003800000 */
[----:B------:R-:W1:Y:S02]  /*1910*/  SYNCS.PHASECHK.TRANS64.TRYWAIT P0, [UR6], R12 ;  /* 0x0000000cff0075a7 */ /* 0x000e640008000146 */
[----:B-1----:R-:W-:Y:S05]  /*1920*/  @!P0 BRA `(.L_x_22) ;  /* 0x0000008000ec8947 */ /* 0x002fea0003800000 */
.L_x_21:
[----:B------:R-:W-:Y:S01]  /*1930*/  UIADD3 UR6, UR10, 0x2c180, URZ ;  /* 0x0002c1800a067890 */ /* 0x000fe2000fffe03f */
[----:B------:R-:W-:Y:S01]  /*1940*/  WARPGROUP.ARRIVE ;  /* 0x00000000000079c5 */ /* 0x000fe20000000000 */
[----:B------:R-:W-:Y:S01]  /*1950*/  ULOP3.LUT UR8, UR11, 0x10000, URZ, 0xfc, !UPT ;  /* 0x000100000b087892 */ /* 0x000fe2000f8efc3f */
[----:B------:R-:W-:Y:S01]  /*1960*/  CS2R R20, SRZ ;  /* 0x0000000000147805 */ /* 0x000fe2000001ff00 */
[----:B------:R-:W-:Y:S01]  /*1970*/  USHF.R.U32.HI UR6, URZ, 0x4, UR6 ;  /* 0x000000043f067899 */ /* 0x000fe20008011606 */
[----:B------:R-:W-:Y:S01]  /*1980*/  CS2R R18, SRZ ;  /* 0x0000000000127805 */ /* 0x000fe2000001ff00 */
[----:B------:R-:W-:Y:S01]  /*1990*/  ULEA UR8, UR5, UR8, 0xa ;  /* 0x0000000805087291 */ /* 0x000fe2000f8e503f */
[----:B------:R-:W-:Y:S01]  /*19a0*/  CS2R R22, SRZ ;  /* 0x0000000000167805 */ /* 0x000fe2000001ff00 */
[----:B------:R-:W-:Y:S01]  /*19b0*/  ULOP3.LUT UR6, UR6, 0x3fff, URZ, 0xc0, !UPT ;  /* 0x00003fff06067892 */ /* 0x000fe2000f8ec03f */
[----:B------:R-:W-:Y:S01]  /*19c0*/  CS2R R88, SRZ ;  /* 0x0000000000587805 */ /* 0x000fe2000001ff00 */
[----:B------:R-:W-:Y:S01]  /*19d0*/  UMOV UR13, 0x80000020 ;  /* 0x80000020000d7882 */ /* 0x000fe20000000000 */
[----:B------:R-:W-:Y:S01]  /*19e0*/  UMOV UR15, 0x80000020 ;  /* 0x80000020000f7882 */ /* 0x000fe20000000000 */
[----:B------:R-:W-:Y:S01]  /*19f0*/  ULOP3.LUT UR6, UR6, 0x10000, URZ, 0xfc, !UPT ;  /* 0x0001000006067892 */ /* 0x000fe2000f8efc3f */
[----:B------:R-:W-:Y:S01]  /*1a00*/  CS2R R90, SRZ ;  /* 0x00000000005a7805 */ /* 0x000fe2000001ff00 */
[----:B------:R-:W-:Y:S01]  /*1a10*/  UMOV UR12, UR8 ;  /* 0x00000008000c7c82 */ /* 0x000fe20008000000 */
[----:B------:R-:W-:Y:S01]  /*1a20*/  CS2R R92, SRZ ;  /* 0x00000000005c7805 */ /* 0x000fe2000001ff00 */
[----:B------:R-:W-:Y:S01]  /*1a30*/  ULEA UR7, UR5, UR6, 0x8 ;  /* 0x0000000605077291 */ /* 0x000fe2000f8e403f */
[----:B------:R-:W-:Y:S01]  /*1a40*/  CS2R R94, SRZ ;  /* 0x00000000005e7805 */ /* 0x000fe2000001ff00 */
[----:B------:R-:W-:Y:S01]  /*1a50*/  UIADD3 UR6, UR8, 0x200, URZ ;  /* 0x0000020008067890 */ /* 0x000fe2000fffe03f */
[----:B------:R-:W-:-:S02]  /*1a60*/  CS2R R98, SRZ ;  /* 0x0000000000627805 */ /* 0x000fc4000001ff00 */
[----:B------:R-:W-:Y:S02]  /*1a70*/  CS2R R96, SRZ ;  /* 0x0000000000607805 */ /* 0x000fe4000001ff00 */
[----:B------:R-:W-:Y:S02]  /*1a80*/  CS2R R100, SRZ ;  /* 0x0000000000647805 */ /* 0x000fe4000001ff00 */
[----:B------:R-:W-:Y:S01]  /*1a90*/  CS2R R102, SRZ ;  /* 0x0000000000667805 */ /* 0x000fe2000001ff00 */
[----:B------:R-:W-:Y:S01]  /*1aa0*/  UMOV UR14, UR7 ;  /* 0x00000007000e7c82 */ /* 0x000fe20008000000 */
[----:B------:R-:W-:Y:S01]  /*1ab0*/  CS2R R104, SRZ ;  /* 0x0000000000687805 */ /* 0x000fe2000001ff00 */
[----:B------:R-:W-:Y:S01]  /*1ac0*/  QGMMA.64x64x32.F32.E4M3.E4M3 R56, gdesc[UR12], RZ, !UPT ;  /* 0x00e000000c3879f3 */ /* 0x000fe2000c7008ff */
[----:B------:R-:W-:Y:S01]  /*1ad0*/  UMOV UR12, UR6 ;  /* 0x00000006000c7c82 */ /* 0x000fe20008000000 */
[----:B------:R-:W-:Y:S01]  /*1ae0*/  UMOV UR13, 0x80000020 ;  /* 0x80000020000d7882 */ /* 0x000fe20000000000 */
[----:B------:R-:W-:Y:S01]  /*1af0*/  UMOV UR6, 0x2 ;  /* 0x0000000200067882 */ /* 0x000fe20000000000 */
[----:B------:R-:W-:Y:S01]  /*1b00*/  QGMMA.64x64x32.F32.E4M3.E4M3 R24, gdesc[UR12], RZ, !UPT ;  /* 0x00e000000c1879f3 */ /* 0x000fe2000c7008ff */
[----:B------:R-:W-:Y:S01]  /*1b10*/  UIADD3 UR14, UR7, 0x2, URZ ;  /* 0x00000002070e7890 */ /* 0x000fe2000fffe03f */
[----:B------:R-:W-:Y:S01]  /*1b20*/  CS2R R106, SRZ ;  /* 0x00000000006a7805 */ /* 0x000fe2000001ff00 */
[----:B------:R-:W-:Y:S01]  /*1b30*/  UIADD3 UR12, UR8, 0x2, URZ ;  /* 0x00000002080c7890 */ /* 0x000fe2000fffe03f */
[----:B------:R-:W-:Y:S01]  /*1b40*/  CS2R R110, SRZ ;  /* 0x00000000006e7805 */ /* 0x000fe2000001ff00 */
[----:B------:R-:W-:Y:S01]  /*1b50*/  ULDC UR7, c[0x0][0x50c] ;  /* 0x0001430000077ab9 */ /* 0x000fe20000000800 */
[----:B------:R-:W-:Y:S01]  /*1b60*/  UIADD3 UR8, UR8, 0x202, URZ ;  /* 0x0000020208087890 */ /* 0x000fe2000fffe03f */
[----:B------:R-:W-:Y:S01]  /*1b70*/  CS2R R108, SRZ ;  /* 0x00000000006c7805 */ /* 0x000fe2000001ff00 */
[----:B------:R-:W-:Y:S01]  /*1b80*/  UISETP.NE.AND UP0, UPT, UR7, 0x2, UPT ;  /* 0x000000020700788c */ /* 0x000fe2000bf05270 */
[----:B------:R-:W-:Y:S01]  /*1b90*/  CS2R R112, SRZ ;  /* 0x0000000000707805 */ /* 0x000fe2000001ff00 */
[----:B------:R-:W-:Y:S01]  /*1ba0*/  UMOV UR13, 0x80000020 ;  /* 0x80000020000d7882 */ /* 0x000fe20000000000 */
[----:B------:R-:W-:Y:S01]  /*1bb0*/  UMOV UR15, 0x80000020 ;  /* 0x80000020000f7882 */ /* 0x000fe20000000000 */
[----:B------:R-:W-:Y:S01]  /*1bc0*/  USEL UR7, URZ, 0x1, UP0 ;  /* 0x000000013f077887 */ /* 0x000fe20008000000 */
[----:B------:R-:W-:-:S02]  /*1bd0*/  CS2R R114, SRZ ;  /* 0x0000000000727805 */ /* 0x000fc4000001ff00 */
[----:B------:R-:W-:Y:S02]  /*1be0*/  CS2R R116, SRZ ;  /* 0x0000000000747805 */ /* 0x000fe4000001ff00 */
[----:B------:R-:W-:Y:S02]  /*1bf0*/  CS2R R118, SRZ ;  /* 0x0000000000767805 */ /* 0x000fe4000001ff00 */
[----:B------:R-:W-:Y:S02]  /*1c00*/  CS2R R120, SRZ ;  /* 0x0000000000787805 */ /* 0x000fe4000001ff00 */
[----:B------:R-:W-:Y:S02]  /*1c10*/  CS2R R122, SRZ ;  /* 0x00000000007a7805 */ /* 0x000fe4000001ff00 */
[----:B------:R-:W-:Y:S02]  /*1c20*/  ISETP.NE.AND P0, PT, RZ, UR7, PT ;  /* 0x00000007ff007c0c */ /* 0x000fe4000bf05270 */
        /* <DEDUP_REMOVED lines=10> */
[----:B------:R-:W-:Y:S02]  /*1cd0*/  IMAD.MOV.U32 R145, RZ, RZ, RZ ;  /* 0x000000ffff917224 */ /* 0x000fe400078e00ff */
[----:B------:R-:W-:Y:S01]  /*1ce0*/  IMAD.MOV.U32 R147, RZ, RZ, RZ ;  /* 0x000000ffff937224 */ /* 0x000fe200078e00ff */
[----:B------:R-:W-:Y:S01]  /*1cf0*/  QGMMA.64x64x32.F32.E4M3.E4M3 R56, gdesc[UR12], R56 ;  /* 0x00e000000c3879f3 */ /* 0x000fe20008700838 */
[----:B------:R-:W-:Y:S01]  /*1d00*/  UMOV UR12, UR8 ;  /* 0x00000008000c7c82 */ /* 0x000fe20008000000 */
[----:B------:R-:W-:-:S02]  /*1d10*/  UMOV UR13, 0x80000020 ;  /* 0x80000020000d7882 */ /* 0x000fc40000000000 */
[----:B------:R-:W-:Y:S01]  /*1d20*/  QGMMA.64x64x32.F32.E4M3.E4M3 R24, gdesc[UR12], R24, gsb0 ;  /* 0x00e000000c1879f3 */ /* 0x000fe20008000818 */
[----:B------:R-:W-:Y:S05]  /*1d30*/  @!P0 BRA `(.L_x_23) ;  /* 0x0000000400088947 */ /* 0x000fea0003800000 */
[----:B------:R-:W-:Y:S02]  /*1d40*/  WARPGROUP.DEPBAR.LE gsb0, 0x0 ;  /* 0x00008000000079c5 */ /* 0x000fe40000010000 */
[----:B------:R-:W-:-:S01]  /*1d50*/  FADD R147, RZ, R56 ;  /* 0x00000038ff937221 */ /* 0x000fc20000000000 */
[----:B------:R-:W-:Y:S01]  /*1d60*/  FADD R142, RZ, R57 ;  /* 0x00000039ff8e7221 */ /* 0x000fe20000000000 */
        /* <DEDUP_REMOVED lines=62> */
[----:B------:R-:W-:-:S06]  /*2150*/  UMOV UR6, URZ ;  /* 0x0000003f00067c82 */ /* 0x000fcc0008000000 */
.L_x_23:
[----:B------:R-:W-:-:S04]  /*2160*/  UIADD3 UR18, UR5, 0x1, URZ ;  /* 0x0000000105127890 */ /* 0x000fc8000fffe03f */
[----:B------:R-:W-:-:S04]  /*2170*/  UISETP.NE.AND UP0, UPT, UR18, 0xb, UPT ;  /* 0x0000000b1200788c */ /* 0x000fc8000bf05270 */
[----:B------:R-:W-:Y:S02]  /*2180*/  USEL UR8, URZ, 0x1, UP0 ;  /* 0x000000013f087887 */ /* 0x000fe40008000000 */
[----:B------:R-:W-:Y:S02]  /*2190*/  USEL UR18, UR18, URZ, UP0 ;  /* 0x0000003f12127287 */ /* 0x000fe40008000000 */
[----:B------:R-:W-:-:S06]  /*21a0*/  ULOP3.LUT UR8, UR4, UR8, URZ, 0x3c, !UPT ;  /* 0x0000000804087292 */ /* 0x000fcc000f8e3c3f */
[----:B------:R-:W-:Y:S01]  /*21b0*/  IMAD.U32 R16, RZ, RZ, UR8 ;  /* 0x00000008ff107e24 */ /* 0x000fe2000f8e00ff */
[----:B------:R-:W-:-:S06]  /*21c0*/  UMOV UR8, 0x1 ;  /* 0x0000000100087882 */ /* 0x000fcc0000000000 */
.L_x_18:
[----:B------:R-:W-:-:S04]  /*21d0*/  UISETP.LT.AND UP0, UPT, UR9, 0x1, UPT ;  /* 0x000000010900788c */ /* 0x000fc8000bf01270 */
[----:B------:R-:W-:-:S04]  /*21e0*/  USEL UR12, UR9, 0x1, UP0 ;  /* 0x00000001090c7887 */ /* 0x000fc80008000000 */
[----:B------:R-:W-:-:S04]  /*21f0*/  UIADD3 UR12, UR9, -UR12, URZ ;  /* 0x8000000c090c7290 */ /* 0x000fc8000fffe03f */
[----:B------:R-:W-:-:S06]  /*2200*/  UISETP.GE.AND UP0, UPT, UR12, 0x1, UPT ;  /* 0x000000010c00788c */ /* 0x000fcc000bf06270 */
[----:B------:R-:W-:-:S13]  /*2210*/  PLOP3.LUT P0, PT, PT, PT, UP0, 0x80, 0x0 ;  /* 0x000000000000781c */ /* 0x000fda0003f0f008 */
[----:B------:R-:W-:Y:S05]  /*2220*/  @!P0 BRA `(.L_x_24) ;  /* 0x0000000800308947 */ /* 0x000fea0003800000 */
[----:B01----:R-:W-:Y:S01]  /*2230*/  IMAD.U32 R12, RZ, RZ, UR12 ;  /* 0x0000000cff0c7e24 */ /* 0x003fe2000f8e00ff */
[----:B------:R-:W-:Y:S01]  /*2240*/  ULDC UR20, c[0x0][0x50c] ;  /* 0x0001430000147ab9 */ /* 0x000fe20000000800 */
[----:B------:R-:W-:-:S07]  /*2250*/  IMAD.U32 R13, RZ, RZ, UR5 ;  /* 0x00000005ff0d7e24 */ /* 0x000fce000f8e00ff */
.L_x_32:
[----:B------:R-:W-:-:S13]  /*2260*/  ISETP.NE.AND P1, PT, R144, 0x3, PT ;  /* 0x000000039000780c */ /* 0x000fda0003f25270 */
[----:B------:R-:W-:Y:S05]  /*2270*/  @!P1 BRA `(.L_x_25) ;  /* 0x0000000000049947 */ /* 0x000fea0003800000 */
[----:B------:R-:W-:Y:S01]  /*2280*/  BPT.TRAP 0x1 ;  /* 0x000000040000795c */ /* 0x000fe20000300000 */
.L_x_25:
[----:B------:R-:W0:Y:S01]  /*2290*/  S2UR UR12, SR_CgaCtaId ;  /* 0x00000000000c79c3 */ /* 0x000e220000008800 */
[----:B------:R-:W-:Y:S01]  /*22a0*/  UMOV UR10, 0x400 ;  /* 0x00000400000a7882 */ /* 0x000fe20000000000 */
[----:B------:R-:W-:Y:S01]  /*22b0*/  SHF.L.U32 R14, R16, 0x1f, RZ ;  /* 0x0000001f100e7819 */ /* 0x000fe200000006ff */
[----:B0-----:R-:W-:-:S04]  /*22c0*/  ULEA UR10, UR12, UR10, 0x18 ;  /* 0x0000000a0c0a7291 */ /* 0x001fc8000f8ec03f */
[----:B------:R-:W-:-:S09]  /*22d0*/  ULEA UR12, UR18, UR10, 0x3 ;  /* 0x0000000a120c7291 */ /* 0x000fd2000f8e183f */
[----:B------:R0:W1:Y:S01]  /*22e0*/  SYNCS.PHASECHK.TRANS64.TRYWAIT P0, [UR12], R14 ;  /* 0x0000000eff0075a7 */ /* 0x000062000800014c */
[----:B------:R-:W-:Y:S05]  /*22f0*/  @!P1 BRA `(.L_x_26) ;  /* 0x0000000000049947 */ /* 0x000fea0003800000 */
[----:B------:R-:W-:Y:S01]  /*2300*/  BPT.TRAP 0x1 ;  /* 0x000000040000795c */ /* 0x000fe20000300000 */
.L_x_26:
[----:B-1----:R-:W-:Y:S05]  /*2310*/  @P0 BRA `(.L_x_27) ;  /* 0x0000000000080947 */ /* 0x002fea0003800000 */
[----:B------:R-:W1:Y:S02]  /*2320*/  SYNCS.PHASECHK.TRANS64.TRYWAIT P0, [UR12], R14 ;  /* 0x0000000eff0075a7 */ /* 0x000e64000800014c */
[----:B-1----:R-:W-:Y:S05]  /*2330*/  @!P0 BRA `(.L_x_28) ;  /* 0x0000007800808947 */ /* 0x002fea0003800000 */
.L_x_27:
[----:B------:R-:W-:Y:S01]  /*2340*/  UIADD3 UR12, UR10, 0x2c180, URZ ;  /* 0x0002c1800a0c7890 */ /* 0x000fe2000fffe03f */
[----:B------:R-:W-:Y:S01]  /*2350*/  WARPGROUP.ARRIVE ;  /* 0x00000000000079c5 */ /* 0x000fe20000000000 */
[----:B------:R-:W-:Y:S02]  /*2360*/  UISETP.NE.AND UP0, UPT, UR7, URZ, UPT ;  /* 0x0000003f0700728c */ /* 0x000fe4000bf05270 */
[----:B------:R-:W-:Y:S02]  /*2370*/  USHF.R.U32.HI UR12, URZ, 0x4, UR12 ;  /* 0x000000043f0c7899 */ /* 0x000fe4000801160c */
[----:B------:R-:W-:Y:S02]  /*2380*/  USEL UR8, UR8, URZ, !UP0 ;  /* 0x0000003f08087287 */ /* 0x000fe4000c000000 */
[----:B------:R-:W-:Y:S02]  /*2390*/  ULOP3.LUT UR12, UR12, 0x3fff, URZ, 0xc0, !UPT ;  /* 0x00003fff0c0c7892 */ /* 0x000fe4000f8ec03f */
[----:B------:R-:W-:-:S02]  /*23a0*/  ULOP3.LUT UR7, UR11, 0x10000, URZ, 0xfc, !UPT ;  /* 0x000100000b077892 */ /* 0x000fc4000f8efc3f */
[----:B------:R-:W-:Y:S02]  /*23b0*/  ULOP3.LUT UR12, UR12, 0x10000, URZ, 0xfc, !UPT ;  /* 0x000100000c0c7892 */ /* 0x000fe4000f8efc3f */
[----:B------:R-:W-:Y:S02]  /*23c0*/  UISETP.NE.U32.AND UP0, UPT, UR8, URZ, UPT ;  /* 0x0000003f0800728c */ /* 0x000fe4000bf05070 */
[----:B------:R-:W-:Y:S02]  /*23d0*/  ULEA UR8, UR18, UR7, 0xa ;  /* 0x0000000712087291 */ /* 0x000fe4000f8e503f */
[----:B------:R-:W-:Y:S02]  /*23e0*/  ULEA UR7, UR18, UR12, 0x8 ;  /* 0x0000000c12077291 */ /* 0x000fe4000f8e403f */
[----:B------:R-:W-:Y:S01]  /*23f0*/  UIADD3 UR19, UR8, 0x200, URZ ;  /* 0x0000020008137890 */ /* 0x000fe2000fffe03f */
[----:B------:R-:W-:Y:S02]  /*2400*/  UMOV UR13, 0x80000020 ;  /* 0x80000020000d7882 */ /* 0x000fe40000000000 */
[----:B------:R-:W-:Y:S01]  /*2410*/  UMOV UR12, UR8 ;  /* 0x00000008000c7c82 */ /* 0x000fe20008000000 */
[----:B------:R-:W-:Y:S01]  /*2420*/  UMOV UR15, 0x80000020 ;  /* 0x80000020000f7882 */ /* 0x000fe20000000000 */
[----:B------:R-:W-:Y:S01]  /*2430*/  UMOV UR14, UR7 ;  /* 0x00000007000e7c82 */ /* 0x000fe20008000000 */
[----:B------:R-:W-:Y:S01]  /*2440*/  UIADD3 UR6, UR6, 0x2, URZ ;  /* 0x0000000206067890 */ /* 0x000fe2000fffe03f */
[----:B------:R-:W-:Y:S01]  /*2450*/  QGMMA.64x64x32.F32.E4M3.E4M3 R56, gdesc[UR12], R56, UP0 ;  /* 0x00e000000c3879f3 */ /* 0x000fe2000bf00838 */
[----:B------:R-:W-:Y:S01]  /*2460*/  UMOV UR12, UR19 ;  /* 0x00000013000c7c82 */ /* 0x000fe20008000000 */
[----:B------:R-:W-:-:S02]  /*2470*/  UMOV UR13, 0x80000020 ;  /* 0x80000020000d7882 */ /* 0x000fc40000000000 */
[----:B------:R-:W-:Y:S01]  /*2480*/  QGMMA.64x64x32.F32.E4M3.E4M3 R24, gdesc[UR12], R24, UP0 ;  /* 0x00e000000c1879f3 */ /* 0x000fe2000bf00818 */
[----:B------:R-:W-:Y:S02]  /*2490*/  UIADD3 UR12, UR8, 0x2, URZ ;  /* 0x00000002080c7890 */ /* 0x000fe4000fffe03f */
[----:B------:R-:W-:Y:S02]  /*24a0*/  UIADD3 UR14, UR7, 0x2, URZ ;  /* 0x00000002070e7890 */ /* 0x000fe4000fffe03f */
[----:B------:R-:W-:Y:S01]  /*24b0*/  UIADD3 UR8, UR8, 0x202, URZ ;  /* 0x0000020208087890 */ /* 0x000fe2000fffe03f */
[----:B------:R-:W-:Y:S01]  /*24c0*/  UMOV UR13, 0x80000020 ;  /* 0x80000020000d7882 */ /* 0x000fe20000000000 */
[----:B------:R-:W-:Y:S01]  /*24d0*/  UMOV UR15, 0x80000020 ;  /* 0x80000020000f7882 */ /* 0x000fe20000000000 */
[----:B------:R-:W-:-:S04]  /*24e0*/  UISETP.NE.AND UP0, UPT, UR6, UR20, UPT ;  /* 0x000000140600728c */ /* 0x000fc8000bf05270 */
[----:B------:R-:W-:-:S06]  /*24f0*/  USEL UR7, URZ, 0x1, UP0 ;  /* 0x000000013f077887 */ /* 0x000fcc0008000000 */
[----:B------:R-:W-:Y:S01]  /*2500*/  ISETP.NE.AND P0, PT, RZ, UR7, PT ;  /* 0x00000007ff007c0c */ /* 0x000fe2000bf05270 */
[----:B------:R-:W-:Y:S01]  /*2510*/  QGMMA.64x64x32.F32.E4M3.E4M3 R56, gdesc[UR12], R56 ;  /* 0x00e000000c3879f3 */ /* 0x000fe20008700838 */
[----:B------:R-:W-:Y:S01]  /*2520*/  UMOV UR12, UR8 ;  /* 0x00000008000c7c82 */ /* 0x000fe20008000000 */
[----:B------:R-:W-:Y:S02]  /*2530*/  UMOV UR13, 0x80000020 ;  /* 0x80000020000d7882 */ /* 0x000fe40000000000 */
[----:B------:R-:W-:Y:S03]  /*2540*/  QGMMA.64x64x32.F32.E4M3.E4M3 R24, gdesc[UR12], R24, gsb0 ;  /* 0x00e000000c1879f3 */ /* 0x000fe60008000818 */
[----:B------:R-:W-:-:S05]  /*2550*/  WARPGROUP.DEPBAR.LE gsb0, 0x1 ;  /* 0x00008000000079c5 */ /* 0x000fca0000010100 */
[----:B------:R-:W-:Y:S05]  /*2560*/  @!P0 BRA `(.L_x_29) ;  /* 0x0000000400088947 */ /* 0x000fea0003800000 */
[----:B------:R-:W-:Y:S02]  /*2570*/  WARPGROUP.DEPBAR.LE gsb0, 0x0 ;  /* 0x00008000000079c5 */ /* 0x000fe40000010000 */
[----:B------:R-:W-:-:S01]  /*2580*/  FADD R147, R56, R147 ;  /* 0x0000009338937221 */ /* 0x000fc20000000000 */
[----:B------:R-:W-:Y:S01]  /*2590*/  FADD R142, R57, R142 ;  /* 0x0000008e398e7221 */ /* 0x000fe20000000000 */
        /* <DEDUP_REMOVED lines=62> */
[----:B------:R-:W-:-:S06]  /*2980*/  UMOV UR6, URZ ;  /* 0x0000003f00067c82 */ /* 0x000fcc0008000000 */
.L_x_29:
[----:B------:R-:W-:Y:S05]  /*2990*/  @!P1 BRA `(.L_x_30) ;  /* 0x0000000000049947 */ /* 0x000fea0003800000 */
[----:B------:R-:W-:Y:S01]  /*29a0*/  BPT.TRAP 0x1 ;  /* 0x000000040000795c */ /* 0x000fe20000300000 */
.L_x_30:
[----:B------:R-:W-:-:S13]  /*29b0*/  ISETP.NE.AND P0, PT, R5, RZ, PT ;  /* 0x000000ff0500720c */ /* 0x000fda0003f05270 */
[----:B01----:R-:W-:-:S05]  /*29c0*/  @P0 LEA R14, R13, UR10, 0x3 ;  /* 0x0000000a0d0e0c11 */ /* 0x003fca000f8e18ff */
[----:B------:R-:W-:-:S05]  /*29d0*/  @P0 VIADD R15, R14, 0x58 ;  /* 0x000000580e0f0836 */ /* 0x000fca0000000000 */
[----:B------:R-:W-:-:S04]  /*29e0*/  @P0 PRMT R15, R6, 0x654, R15 ;  /* 0x00000654060f0816 */ /* 0x000fc8000000000f */
[----:B------:R0:W-:Y:S01]  /*29f0*/  @P0 SYNCS.ARRIVE.TRANS64.RED.A1T0 RZ, [R15+URZ], RZ ;  /* 0x000000ff0fff09a7 */ /* 0x0001e2000810043f */
[----:B------:R-:W-:-:S13]  /*2a00*/  ISETP.GT.U32.AND P0, PT, R4, 0x1, PT ;  /* 0x000000010400780c */ /* 0x000fda0003f04070 */
[----:B0-----:R-:W-:Y:S05]  /*2a10*/  @P0 BRA `(.L_x_31) ;  /* 0x0000000000040947 */ /* 0x001fea0003800000 */
[----:B------:R-:W-:Y:S01]  /*2a20*/  BPT.TRAP 0x1 ;  /* 0x000000040000795c */ /* 0x000fe20000300000 */
.L_x_31:
[----:B------:R-:W-:Y:S01]  /*2a30*/  UIADD3 UR18, UR18, 0x1, URZ ;  /* 0x0000000112127890 */ /* 0x000fe2000fffe03f */
[C---:B------:R-:W-:Y:S01]  /*2a40*/  ISETP.GT.AND P1, PT, R12.reuse, 0x1, PT ;  /* 0x000000010c00780c */ /* 0x040fe20003f24270 */
[----:B------:R-:W-:Y:S02]  /*2a50*/  VIADD R13, R13, 0x1 ;  /* 0x000000010d0d7836 */ /* 0x000fe40000000000 */
[----:B------:R-:W-:Y:S01]  /*2a60*/  UISETP.NE.AND UP0, UPT, UR18, 0xb, UPT ;  /* 0x0000000b1200788c */ /* 0x000fe2000bf05270 */
[----:B------:R-:W-:Y:S02]  /*2a70*/  VIADD R12, R12, 0xffffffff ;  /* 0xffffffff0c0c7836 */ /* 0x000fe40000000000 */
[C---:B------:R-:W-:Y:S01]  /*2a80*/  ISETP.NE.AND P0, PT, R13.reuse, 0xb, PT ;  /* 0x0000000b0d00780c */ /* 0x040fe20003f05270 */
[----:B------:R-:W-:Y:S02]  /*2a90*/  USEL UR8, URZ, 0x1, UP0 ;  /* 0x000000013f087887 */ /* 0x000fe40008000000 */
[----:B------:R-:W-:Y:S01]  /*2aa0*/  USEL UR18, UR18, URZ, UP0 ;  /* 0x0000003f12127287 */ /* 0x000fe20008000000 */
[----:B------:R-:W-:-:S03]  /*2ab0*/  SEL R13, R13, RZ, P0 ;  /* 0x000000ff0d0d7207 */ /* 0x000fc60000000000 */
[----:B------:R-:W-:Y:S01]  /*2ac0*/  LOP3.LUT R16, R16, UR8, RZ, 0x3c, !PT ;  /* 0x0000000810107c12 */ /* 0x000fe2000f8e3cff */
[----:B------:R-:W-:Y:S01]  /*2ad0*/  UMOV UR8, 0x1 ;  /* 0x0000000100087882 */ /* 0x000fe20000000000 */
[----:B------:R-:W-:Y:S06]  /*2ae0*/  @P1 BRA `(.L_x_32) ;  /* 0xfffffff400dc1947 */ /* 0x000fec000383ffff */
.L_x_24:
[----:B------:R-:W-:Y:S01]  /*2af0*/  UISETP.NE.AND UP0, UPT, UR6, URZ, UPT ;  /* 0x0000003f0600728c */ /* 0x000fe2000bf05270 */
[----:B01----:R-:W0:Y:S03]  /*2b00*/  LDC R12, c[0x0][0x28c] ;  /* 0x0000a300ff0c7b82 */ /* 0x003e260000000800 */
[----:B------:R-:W-:-:S06]  /*2b10*/  USEL UR6, URZ, 0x1, !UP0 ;  /* 0x000000013f067887 */ /* 0x000fcc000c000000 */
[----:B------:R-:W-:Y:S02]  /*2b20*/  ISETP.NE.AND P0, PT, RZ, UR6, PT ;  /* 0x00000006ff007c0c */ /* 0x000fe4000bf05270 */
[----:B0-----:R-:W-:-:S11]  /*2b30*/  ISETP.GE.AND P1, PT, R12, 0x1, PT ;  /* 0x000000010c00780c */ /* 0x001fd60003f26270 */
[----:B------:R-:W-:Y:S05]  /*2b40*/  @!P0 BRA `(.L_x_33) ;  /* 0x0000000400048947 */ /* 0x000fea0003800000 */
[----:B------:R-:W-:Y:S02]  /*2b50*/  WARPGROUP.DEPBAR.LE gsb0, 0x0 ;  /* 0x00008000000079c5 */ /* 0x000fe40000010000 */
[----:B------:R-:W-:Y:S01]  /*2b60*/  FADD R147, R56, R147 ;  /* 0x0000009338937221 */ /* 0x000fe20000000000 */
        /* <DEDUP_REMOVED lines=62> */
[----:B------:R-:W-:-:S07]  /*2f50*/  FADD R20, R20, R55 ;  /* 0x0000003714147221 */ /* 0x000fce0000000000 */
.L_x_33:
[----:B------:R-:W-:Y:S02]  /*2f60*/  WARPGROUP.DEPBAR.LE gsb0, 0x0 ;  /* 0x00008000000079c5 */ /* 0x000fe40000010000 */
[----:B------:R-:W-:Y:S05]  /*2f70*/  @!P1 BRA `(.L_x_34) ;  /* 0x0000000000549947 */ /* 0x000fea0003800000 */
[----:B------:R-:W-:-:S13]  /*2f80*/  ISETP.NE.AND P0, PT, R144, 0x3, PT ;  /* 0x000000039000780c */ /* 0x000fda0003f05270 */
[----:B------:R-:W-:Y:S05]  /*2f90*/  @!P0 BRA `(.L_x_35) ;  /* 0x0000000000048947 */ /* 0x000fea0003800000 */
[----:B------:R-:W-:Y:S01]  /*2fa0*/  BPT.TRAP 0x1 ;  /* 0x000000040000795c */ /* 0x000fe20000300000 */
.L_x_35:
[----:B------:R-:W-:Y:S01]  /*2fb0*/  ISETP.NE.AND P0, PT, R5, RZ, PT ;  /* 0x000000ff0500720c */ /* 0x000fe20003f05270 */
[----:B------:R-:W-:Y:S01]  /*2fc0*/  BSSY B0, `(.L_x_36) ;  /* 0x000000e000007945 */ /* 0x000fe20003800000 */
[----:B------:R-:W-:-:S11]  /*2fd0*/  ISETP.GT.U32.AND P1, PT, R4, 0x1, PT ;  /* 0x000000010400780c */ /* 0x000fd60003f24070 */
[----:B------:R-:W-:Y:S05]  /*2fe0*/  @!P0 BRA `(.L_x_37) ;  /* 0x00000000002c8947 */ /* 0x000fea0003800000 */
[----:B------:R-:W-:-:S04]  /*2ff0*/  UISETP.LT.AND UP0, UPT, UR9, 0x1, UPT ;  /* 0x000000010900788c */ /* 0x000fc8000bf01270 */
[----:B------:R-:W-:-:S04]  /*3000*/  USEL UR8, UR9, 0x1, UP0 ;  /* 0x0000000109087887 */ /* 0x000fc80008000000 */
[----:B------:R-:W-:-:S04]  /*3010*/  UIADD3 UR8, UR5, UR9, -UR8 ;  /* 0x0000000905087290 */ /* 0x000fc8000fffe808 */
[----:B------:R-:W-:-:S04]  /*3020*/  UIMAD.WIDE.U32 UR6, UR8, -0x45d1745d, URZ ;  /* 0xba2e8ba3080678a5 */ /* 0x000fc8000f8e003f */
[----:B------:R-:W-:-:S04]  /*3030*/  USHF.R.U32.HI UR6, URZ, 0x3, UR7 ;  /* 0x000000033f067899 */ /* 0x000fc80008011607 */
[----:B------:R-:W-:-:S04]  /*3040*/  UIMAD UR8, UR6, -0xb, UR8 ;  /* 0xfffffff5060878a4 */ /* 0x000fc8000f8e0208 */
[----:B------:R-:W-:-:S04]  /*3050*/  ULEA UR8, UR8, UR10, 0x3 ;  /* 0x0000000a08087291 */ /* 0x000fc8000f8e183f */
[----:B------:R-:W-:-:S06]  /*3060*/  UIADD3 UR8, UR8, 0x58, URZ ;  /* 0x0000005808087890 */ /* 0x000fcc000fffe03f */
[----:B------:R-:W-:-:S05]  /*3070*/  IMAD.U32 R13, RZ, RZ, UR8 ;  /* 0x00000008ff0d7e24 */ /* 0x000fca000f8e00ff */
[----:B------:R-:W-:-:S04]  /*3080*/  PRMT R12, R6, 0x654, R13 ;  /* 0x00000654060c7816 */ /* 0x000fc8000000000d */
[----:B------:R0:W-:Y:S03]  /*3090*/  SYNCS.ARRIVE.TRANS64.RED.A1T0 RZ, [R12+URZ], RZ ;  /* 0x000000ff0cff79a7 */ /* 0x0001e6000810043f */
.L_x_37:
[----:B------:R-:W-:Y:S05]  /*30a0*/  BSYNC B0 ;  /* 0x0000000000007941 */ /* 0x000fea0003800000 */
.L_x_36:
[----:B------:R-:W-:Y:S05]  /*30b0*/  @P1 BRA `(.L_x_34) ;  /* 0x0000000000041947 */ /* 0x000fea0003800000 */
[----:B------:R-:W-:Y:S01]  /*30c0*/  BPT.TRAP 0x1 ;  /* 0x000000040000795c */ /* 0x000fe20000300000 */
.L_x_34:
[----:B------:R-:W1:Y:S01]  /*30d0*/  LDC R16, c[0x0][0x288] ;  /* 0x0000a200ff107b82 */ /* 0x000e620000000800 */
[----:B------:R-:W-:Y:S01]  /*30e0*/  IMAD.SHL.U32 R33, R11, 0x40, RZ ;  /* 0x000000400b217824 */ /* 0x000fe200078e00ff */
[--C-:B0-----:R-:W-:Y:S01]  /*30f0*/  SHF.R.U32.HI R12, RZ, 0x2, R0.reuse ;  /* 0x00000002ff0c7819 */ /* 0x101fe20000011600 */
[----:B------:R-:W-:Y:S01]  /*3100*/  UIADD3 UR5, UR9, UR5, URZ ;  /* 0x0000000509057290 */ /* 0x000fe2000fffe03f */
[----:B------:R-:W-:Y:S01]  /*3110*/  LOP3.LUT R14, R0, 0x60, RZ, 0xc0, !PT ;  /* 0x00000060000e7812 */ /* 0x000fe200078ec0ff */
[----:B------:R-:W-:Y:S01]  /*3120*/  IMAD.SHL.U32 R34, R10, 0x100, RZ ;  /* 0x000001000a227824 */ /* 0x000fe200078e00ff */
[----:B------:R-:W-:Y:S01]  /*3130*/  SHF.R.U32.HI R15, RZ, 0x7, R0 ;  /* 0x00000007ff0f7819 */ /* 0x000fe20000011600 */
[----:B------:R-:W-:Y:S01]  /*3140*/  UISETP.GT.U32.AND UP0, UPT, UR5, 0xa, UPT ;  /* 0x0000000a0500788c */ /* 0x000fe2000bf04070 */
[----:B------:R-:W-:Y:S01]  /*3150*/  LOP3.LUT R13, R12, 0x7, RZ, 0xc0, !PT ;  /* 0x000000070c0d7812 */ /* 0x000fe200078ec0ff */
[C---:B------:R-:W-:Y:S01]  /*3160*/  IMAD.SHL.U32 R26, R0.reuse, 0x2, RZ ;  /* 0x00000002001a7824 */ /* 0x040fe200078e00ff */
[----:B------:R-:W-:Y:S01]  /*3170*/  SHF.R.U32.HI R14, RZ, 0x1, R14 ;  /* 0x00000001ff0e7819 */ /* 0x000fe2000001160e */
[----:B------:R-:W-:Y:S01]  /*3180*/  ULDC UR12, c[0x0][0x284] ;  /* 0x0000a100000c7ab9 */ /* 0x000fe20000000800 */
[----:B------:R-:W-:Y:S01]  /*3190*/  LOP3.LUT R12, R15, 0x1, RZ, 0xc0, !PT ;  /* 0x000000010f0c7812 */ /* 0x000fe200078ec0ff */
[----:B------:R-:W-:Y:S01]  /*31a0*/  UISETP.LT.U32.AND UP0, UPT, UR9, 0xb, UP0 ;  /* 0x0000000b0900788c */ /* 0x000fe20008701070 */
[----:B------:R-:W-:Y:S01]  /*31b0*/  IADD3 R17, RZ, -R14, -R13 ;  /* 0x8000000eff117210 */ /* 0x000fe20007ffe80d */
[----:B------:R-:W-:Y:S01]  /*31c0*/  UISETP.GE.U32.AND UP1, UPT, UR9, 0xb, UPT ;  /* 0x0000000b0900788c */ /* 0x000fe2000bf26070 */
[----:B------:R-:W-:Y:S01]  /*31d0*/  LOP3.LUT R15, R0, 0x3, RZ, 0xc0, !PT ;  /* 0x00000003000f7812 */ /* 0x000fe200078ec0ff */
[C---:B------:R-:W-:Y:S01]  /*31e0*/  IMAD.SHL.U32 R24, R12.reuse, 0x40, RZ ;  /* 0x000000400c187824 */ /* 0x040fe200078e00ff */
[----:B------:R-:W-:Y:S01]  /*31f0*/  SHF.R.S32.HI R29, RZ, 0x1f, R7 ;  /* 0x0000001fff1d7819 */ /* 0x000fe20000011407 */
[----:B------:R-:W-:Y:S01]  /*3200*/  UIMAD.WIDE.U32 UR6, UR5, -0x45d1745d, URZ ;  /* 0xba2e8ba3050678a5 */ /* 0x000fe2000f8e003f */
[C---:B------:R-:W-:Y:S01]  /*3210*/  LOP3.LUT R26, R33.reuse, 0x6, R26, 0xf8, !PT ;  /* 0x00000006211a7812 */ /* 0x040fe200078ef81a */
[----:B------:R-:W-:Y:S01]  /*3220*/  USEL UR8, URZ, 0x1, !UP0 ;  /* 0x000000013f087887 */ /* 0x000fe2000c000000 */
[----:B------:R-:W-:Y:S01]  /*3230*/  IMAD R17, R12, -0x40, R17 ;  /* 0xffffffc00c117824 */ /* 0x000fe200078e0211 */
[----:B------:R-:W-:Y:S01]  /*3240*/  ULDC.64 UR10, c[0x0][0x5d0] ;  /* 0x00017400000a7ab9 */ /* 0x000fe20000000a00 */
[----:B-1----:R-:W-:Y:S01]  /*3250*/  ISETP.GE.AND P0, PT, R33, R16, PT ;  /* 0x000000102100720c */ /* 0x002fe20003f06270 */
[----:B------:R-:W-:Y:S01]  /*3260*/  IMAD R12, R15, -0x2, R16 ;  /* 0xfffffffe0f0c7824 */ /* 0x000fe200078e0210 */
[----:B------:R-:W-:Y:S01]  /*3270*/  SHF.R.S32.HI R27, RZ, 0x1f, R26 ;  /* 0x0000001fff1b7819 */ /* 0x000fe2000001141a */
[----:B------:R-:W-:Y:S01]  /*3280*/  IMAD R16, R29, UR10, RZ ;  /* 0x0000000a1d107c24 */ /* 0x000fe2000f8e02ff */
[----:B------:R-:W-:Y:S01]  /*3290*/  ISETP.GE.OR P0, PT, R34, UR12, P0 ;  /* 0x0000000c22007c0c */ /* 0x000fe20008706670 */
[----:B------:R-:W-:Y:S01]  /*32a0*/  USHF.R.U32.HI UR6, URZ, 0x3, UR7 ;  /* 0x000000033f067899 */ /* 0x000fe20008011607 */
[----:B------:R-:W-:Y:S01]  /*32b0*/  LOP3.LUT R35, R24, 0x40, R13, 0xe2, !PT ;  /* 0x0000004018237812 */ /* 0x000fe200078ee20d */
[----:B------:R-:W-:Y:S01]  /*32c0*/  ULOP3.LUT UR4, UR4, UR8, URZ, 0x3c, !UPT ;  /* 0x0000000804047292 */ /* 0x000fe2000f8e3c3f */
[----:B------:R-:W-:Y:S01]  /*32d0*/  IMAD.WIDE R24, R10, 0x100, RZ ;  /* 0x000001000a187825 */ /* 0x000fe200078e02ff */
[----:B------:R-:W-:Y:S01]  /*32e0*/  UIMAD UR5, UR6, -0xb, UR5 ;  /* 0xfffffff5060578a4 */ /* 0x000fe2000f8e0205 */
[----:B------:R-:W-:Y:S01]  /*32f0*/  IADD3 R34, -R34, UR12, R17 ;  /* 0x0000000c22227c10 */ /* 0x000fe2000fffe111 */
[----:B------:R-:W-:Y:S01]  /*3300*/  @UP1 ULOP3.LUT UR4, UR4, 0x1, UR6, 0x78, !UPT ;  /* 0x0000000104041892 */ /* 0x000fe2000f8e7806 */
[C---:B------:R-:W-:Y:S01]  /*3310*/  IMAD R13, R7.reuse, UR11, R16 ;  /* 0x0000000b070d7c24 */ /* 0x040fe2000f8e0210 */
[----:B------:R-:W-:Y:S01]  /*3320*/  LOP3.LUT R35, R24, R35, R14, 0xfe, !PT ;  /* 0x0000002318237212 */ /* 0x000fe200078efe0e */
[----:B------:R-:W-:-:S04]  /*3330*/  IMAD.WIDE.U32 R10, R7, UR10, R26 ;  /* 0x0000000a070a7c25 */ /* 0x000fc8000f8e001a */
[----:B------:R-:W-:Y:S02]  /*3340*/  IMAD.IADD R11, R11, 0x1, R13 ;  /* 0x000000010b0b7824 */ /* 0x000fe400078e020d */
[----:B------:R-:W-:Y:S02]  /*3350*/  IMAD.IADD R33, R12, 0x1, -R33 ;  /* 0x000000010c217824 */ /* 0x000fe400078e0a21 */
[----:B------:R-:W-:Y:S01]  /*3360*/  IMAD.MOV.U32 R32, RZ, RZ, -0x1 ;  /* 0xffffffffff207424 */ /* 0x000fe200078e00ff */
[----:B------:R-:W-:Y:S06]  /*3370*/  @P0 BRA `(.L_x_38) ;  /* 0x0000004800040947 */ /* 0x000fec0003800000 */
[----:B------:R-:W0:Y:S01]  /*3380*/  LDC.64 R30, c[0x0][0x5c8] ;  /* 0x00017200ff1e7b82 */ /* 0x000e220000000a00 */
[----:B------:R-:W-:Y:S01]  /*3390*/  ULDC.64 UR6, c[0x0][0x5c0] ;  /* 0x0001700000067ab9 */ /* 0x000fe20000000a00 */
[----:B------:R-:W-:Y:S01]  /*33a0*/  BSSY B0, `(.L_x_38) ;  /* 0x000047e000007945 */ /* 0x000fe20003800000 */
[-C--:B0-----:R-:W-:Y:S02]  /*33b0*/  IMAD R12, R25, R30.reuse, RZ ;  /* 0x0000001e190c7224 */ /* 0x081fe400078e02ff */
[----:B------:R-:W-:-:S04]  /*33c0*/  IMAD.WIDE.U32 R10, R35, R30, R10 ;  /* 0x0000001e230a7225 */ /* 0x000fc800078e000a */
[----:B------:R-:W-:Y:S01]  /*33d0*/  IMAD R15, R35, R31, R12 ;  /* 0x0000001f230f7224 */ /* 0x000fe200078e020c */
[----:B------:R-:W-:Y:S01]  /*33e0*/  IADD3 R16, P4, R10, UR6, RZ ;  /* 0x000000060a107c10 */ /* 0x000fe2000ff9e0ff */
[C---:B------:R-:W-:Y:S01]  /*33f0*/  IMAD.SHL.U32 R13, R30.reuse, 0x80, RZ ;  /* 0x000000801e0d7824 */ /* 0x040fe200078e00ff */
[C---:B------:R-:W-:Y:S01]  /*3400*/  LEA R28, P2, R30.reuse, R10, 0x3 ;  /* 0x0000000a1e1c7211 */ /* 0x040fe200078418ff */
[----:B------:R-:W-:Y:S01]  /*3410*/  IMAD.IADD R36, R11, 0x1, R15 ;  /* 0x000000010b247824 */ /* 0x000fe200078e020f */
[----:B------:R-:W-:Y:S02]  /*3420*/  SHF.L.U64.HI R11, R30, 0x7, R31 ;  /* 0x000000071e0b7819 */ /* 0x000fe4000001021f */
[----:B------:R-:W-:Y:S02]  /*3430*/  IADD3 R12, P1, P0, R10, UR6, R13 ;  /* 0x000000060a0c7c10 */ /* 0x000fe4000f83e00d */
[----:B------:R-:W-:Y:S02]  /*3440*/  IADD3.X R17, R36, UR7, RZ, P4, !PT ;  /* 0x0000000724117c10 */ /* 0x000fe4000a7fe4ff */
[----:B---3-5:R-:W-:-:S02]  /*3450*/  FSETP.NEU.AND P4, PT, R9, RZ, PT ;  /* 0x000000ff0900720b */ /* 0x028fc40003f8d000 */
[----:B------:R-:W-:Y:S02]  /*3460*/  LEA.HI.X R30, R30, R36, R31, 0x3, P2 ;  /* 0x000000241e1e7211 */ /* 0x000fe400010f1c1f */
[C---:B------:R-:W-:Y:S02]  /*3470*/  IADD3 R14, P2, R28.reuse, UR6, RZ ;  /* 0x000000061c0e7c10 */ /* 0x040fe4000ff5e0ff */
[----:B------:R-:W-:Y:S02]  /*3480*/  IADD3 R10, P5, P6, R28, UR6, R13 ;  /* 0x000000061c0a7c10 */ /* 0x000fe4000febe00d */
[--C-:B------:R-:W-:Y:S02]  /*3490*/  IADD3.X R13, R36, UR7, R11.reuse, P1, P0 ;  /* 0x00000007240d7c10 */ /* 0x100fe40008fe040b */
[C---:B------:R-:W-:Y:S02]  /*34a0*/  IADD3.X R15, R30.reuse, UR7, RZ, P2, !PT ;  /* 0x000000071e0f7c10 */ /* 0x040fe400097fe4ff */
[----:B------:R-:W-:Y:S01]  /*34b0*/  IADD3.X R11, R30, UR7, R11, P5, P6 ;  /* 0x000000071e0b7c10 */ /* 0x000fe2000afec40b */
[----:B------:R-:W-:Y:S06]  /*34c0*/  @!P4 BRA `(.L_x_39) ;  /* 0x00000034009cc947 */ /* 0x000fec0003800000 */
[----:B------:R-:W-:Y:S01]  /*34d0*/  ULDC.64 UR6, c[0x0][0x5b8] ;  /* 0x00016e0000067ab9 */ /* 0x000fe20000000a00 */
[----:B------:R-:W-:Y:S01]  /*34e0*/  ISETP.GE.AND P0, PT, R34, 0x1, PT ;  /* 0x000000012200780c */ /* 0x000fe20003f06270 */
[----:B------:R-:W-:Y:S01]  /*34f0*/  IMAD R28, R29, UR6, RZ ;  /* 0x000000061d1c7c24 */ /* 0x000fe2000f8e02ff */
[----:B------:R-:W-:Y:S01]  /*3500*/  ULDC.64 UR10, c[0x0][0x5a8] ;  /* 0x00016a00000a7ab9 */ /* 0x000fe20000000a00 */
[----:B------:R-:W-:Y:S01]  /*3510*/  IMAD.WIDE.U32 R26, R7, UR6, R26 ;  /* 0x00000006071a7c25 */ /* 0x000fe2000f8e001a */
[----:B------:R-:W-:Y:S01]  /*3520*/  ISETP.LT.OR P4, PT, R33, 0x1, !P0 ;  /* 0x000000012100780c */ /* 0x000fe20004781670 */
[----:B------:R-:W-:Y:S02]  /*3530*/  BSSY B1, `(.L_x_40) ;  /* 0x000000c000017945 */ /* 0x000fe40003800000 */
[----:B------:R-:W-:Y:S01]  /*3540*/  IMAD R7, R7, UR7, R28 ;  /* 0x0000000707077c24 */ /* 0x000fe2000f8e021c */
[----:B------:R-:W-:Y:S02]  /*3550*/  ULDC.64 UR6, c[0x0][0x5b0] ;  /* 0x00016c0000067ab9 */ /* 0x000fe40000000a00 */
[----:B------:R-:W-:-:S02]  /*3560*/  IMAD R30, R25, UR6, RZ ;  /* 0x00000006191e7c24 */ /* 0x000fc4000f8e02ff */
[----:B------:R-:W-:Y:S02]  /*3570*/  IMAD.IADD R27, R27, 0x1, R7 ;  /* 0x000000011b1b7824 */ /* 0x000fe400078e0207 */
[C---:B------:R-:W-:Y:S02]  /*3580*/  IMAD R7, R35.reuse, UR7, R30 ;  /* 0x0000000723077c24 */ /* 0x040fe4000f8e021e */
[----:B------:R-:W-:-:S03]  /*3590*/  IMAD.WIDE.U32 R28, R35, UR6, R26 ;  /* 0x00000006231c7c25 */ /* 0x000fc6000f8e001a */
[----:B------:R-:W-:-:S04]  /*35a0*/  IADD3 R28, P1, R28, UR10, RZ ;  /* 0x0000000a1c1c7c10 */ /* 0x000fc8000ff3e0ff */
[--C-:B------:R-:W-:Y:S02]  /*35b0*/  IADD3.X R29, R29, UR11, R7.reuse, P1, !PT ;  /* 0x0000000b1d1d7c10 */ /* 0x100fe40008ffe407 */
[----:B------:R-:W-:Y:S01]  /*35c0*/  PRMT R7, RZ, 0x7610, R7 ;  /* 0x00007610ff077816 */ /* 0x000fe20000000007 */
[----:B------:R-:W-:Y:S06]  /*35d0*/  @P4 BRA `(.L_x_41) ;  /* 0x0000000000044947 */ /* 0x000fec0003800000 */
[----:B------:R0:W5:Y:S02]  /*35e0*/  LDG.E.U8 R7, desc[UR16][R28.64] ;  /* 0x000000101c077981 */ /* 0x000164000c1e1100 */
.L_x_41:
[----:B------:R-:W-:Y:S05]  /*35f0*/  BSYNC B1 ;  /* 0x0000000000017941 */ /* 0x000fea0003800000 */
.L_x_40:
[----:B-----5:R-:W-:Y:S01]  /*3600*/  LOP3.LUT R7, R7, 0xff, RZ, 0xc0, !PT ;  /* 0x000000ff07077812 */ /* 0x020fe200078ec0ff */
[----:B------:R-:W-:Y:S01]  /*3610*/  BSSY B1, `(.L_x_42) ;  /* 0x000000b000017945 */ /* 0x000fe20003800000 */
[----:B------:R-:W-:Y:S02]  /*3620*/  ISETP.LT.OR P2, PT, R33, 0x2, !P0 ;  /* 0x000000022100780c */ /* 0x000fe40004741670 */
[----:B------:R-:W-:-:S05]  /*3630*/  F2FP.F16.E4M3.UNPACK_B R7, R7 ;  /* 0x00000007ff07723e */ /* 0x000fca00020006ff */
[----:B------:R-:W-:Y:S01]  /*3640*/  HADD2.F32 R30, -RZ, R7.H0_H0 ;  /* 0x20000007ff1e7230 */ /* 0x000fe20000004100 */
[----:B------:R-:W-:-:S04]  /*3650*/  PRMT R7, RZ, 0x7610, R7 ;  /* 0x00007610ff077816 */ /* 0x000fc80000000007 */
[----:B------:R-:W-:-:S04]  /*3660*/  FMUL R30, R30, R9 ;  /* 0x000000091e1e7220 */ /* 0x000fc80000400000 */
[----:B--2---:R-:W-:-:S05]  /*3670*/  FFMA R30, R147, R8, R30 ;  /* 0x00000008931e7223 */ /* 0x004fca000000001e */
[----:B------:R-:W-:-:S05]  /*3680*/  F2FP.SATFINITE.E4M3.F32.PACK_AB_MERGE_C R31, RZ, R30, RZ ;  /* 0x0000001eff1f723e */ /* 0x000fca00048070ff */
[----:B------:R1:W-:Y:S01]  /*3690*/  @!P4 STG.E.U8 desc[UR16][R16.64], R31 ;  /* 0x0000001f1000c986 */ /* 0x0003e2000c101110 */
[----:B------:R-:W-:Y:S05]  /*36a0*/  @P2 BRA `(.L_x_43) ;  /* 0x0000000000042947 */ /* 0x000fea0003800000 */
[----:B------:R2:W5:Y:S02]  /*36b0*/  LDG.E.U8 R7, desc[UR16][R28.64+0x1] ;  /* 0x000001101c077981 */ /* 0x000564000c1e1100 */
.L_x_43:
[----:B------:R-:W-:Y:S05]  /*36c0*/  BSYNC B1 ;  /* 0x0000000000017941 */ /* 0x000fea0003800000 */
.L_x_42:
[----:B-----5:R-:W-:Y:S01]  /*36d0*/  LOP3.LUT R7, R7, 0xff, RZ, 0xc0, !PT ;  /* 0x000000ff07077812 */ /* 0x020fe200078ec0ff */
[----:B------:R-:W-:Y:S01]  /*36e0*/  BSSY B1, `(.L_x_44) ;  /* 0x0000013000017945 */ /* 0x000fe20003800000 */
[----:B------:R-:W-:Y:S02]  /*36f0*/  IADD3 R37, P1, R35, 0x8, RZ ;  /* 0x0000000823257810 */ /* 0x000fe40007f3e0ff */
[----:B------:R-:W-:-:S03]  /*3700*/  F2FP.F16.E4M3.UNPACK_B R7, R7 ;  /* 0x00000007ff07723e */ /* 0x000fc600020006ff */
[----:B-1----:R-:W-:Y:S01]  /*3710*/  IMAD.X R31, RZ, RZ, R25, P1 ;  /* 0x000000ffff1f7224 */ /* 0x002fe200008e0619 */
[----:B------:R-:W-:Y:S01]  /*3720*/  ISETP.GE.AND P1, PT, R34, 0x9, PT ;  /* 0x000000092200780c */ /* 0x000fe20003f26270 */
[----:B------:R-:W-:Y:S02]  /*3730*/  HADD2.F32 R30, -RZ, R7.H0_H0 ;  /* 0x20000007ff1e7230 */ /* 0x000fe40000004100 */
[----:B------:R-:W-:Y:S01]  /*3740*/  IMAD R36, R31, UR6, RZ ;  /* 0x000000061f247c24 */ /* 0x000fe2000f8e02ff */
[----:B------:R-:W-:Y:S02]  /*3750*/  ISETP.LT.OR P5, PT, R33, 0x1, !P1 ;  /* 0x000000012100780c */ /* 0x000fe40004fa1670 */
[----:B------:R-:W-:Y:S01]  /*3760*/  FMUL R7, R30, R9 ;  /* 0x000000091e077220 */ /* 0x000fe20000400000 */
[----:B------:R-:W-:-:S04]  /*3770*/  IMAD.WIDE.U32 R30, R37, UR6, R26 ;  /* 0x00000006251e7c25 */ /* 0x000fc8000f8e001a */
[----:B------:R-:W-:Y:S01]  /*3780*/  FFMA R7, R142, R8, R7 ;  /* 0x000000088e077223 */ /* 0x000fe20000000007 */
[----:B------:R-:W-:Y:S01]  /*3790*/  IMAD R37, R37, UR7, R36 ;  /* 0x0000000725257c24 */ /* 0x000fe2000f8e0224 */
[----:B------:R-:W-:-:S03]  /*37a0*/  IADD3 R30, P4, R30, UR10, RZ ;  /* 0x0000000a1e1e7c10 */ /* 0x000fc6000ff9e0ff */
[----:B------:R-:W-:Y:S02]  /*37b0*/  F2FP.SATFINITE.E4M3.F32.PACK_AB_MERGE_C R39, RZ, R7, RZ ;  /* 0x00000007ff27723e */ /* 0x000fe400048070ff */
[----:B------:R-:W-:Y:S02]  /*37c0*/  IADD3.X R31, R31, UR11, R37, P4, !PT ;  /* 0x0000000b1f1f7c10 */ /* 0x000fe4000a7fe425 */
[----:B------:R-:W-:Y:S01]  /*37d0*/  PRMT R7, RZ, 0x7610, R7 ;  /* 0x00007610ff077816 */ /* 0x000fe20000000007 */
[----:B------:R1:W-:Y:S01]  /*37e0*/  @!P2 STG.E.U8 desc[UR16][R16.64+0x1], R39 ;  /* 0x000001271000a986 */ /* 0x0003e2000c101110 */
[----:B------:R-:W-:Y:S05]  /*37f0*/  @P5 BRA `(.L_x_45) ;  /* 0x0000000000045947 */ /* 0x000fea0003800000 */
[----:B------:R3:W5:Y:S02]  /*3800*/  LDG.E.U8 R7, desc[UR16][R30.64] ;  /* 0x000000101e077981 */ /* 0x000764000c1e1100 */
.L_x_45:
[----:B------:R-:W-:Y:S05]  /*3810*/  BSYNC B1 ;  /* 0x0000000000017941 */ /* 0x000fea0003800000 */
.L_x_44:
[----:B-----5:R-:W-:Y:S01]  /*3820*/  LOP3.LUT R7, R7, 0xff, RZ, 0xc0, !PT ;  /* 0x000000ff07077812 */ /* 0x020fe200078ec0ff */
[----:B------:R-:W-:Y:S01]  /*3830*/  BSSY B1, `(.L_x_46) ;  /* 0x000000b000017945 */ /* 0x000fe20003800000 */
[----:B------:R-:W-:Y:S02]  /*3840*/  ISETP.LT.OR P2, PT, R33, 0x2, !P1 ;  /* 0x000000022100780c */ /* 0x000fe40004f41670 */
[----:B------:R-:W-:-:S05]  /*3850*/  F2FP.F16.E4M3.UNPACK_B R7, R7 ;  /* 0x00000007ff07723e */ /* 0x000fca00020006ff */
[----:B------:R-:W-:Y:S01]  /*3860*/  HADD2.F32 R36, -RZ, R7.H0_H0 ;  /* 0x20000007ff247230 */ /* 0x000fe20000004100 */
[----:B------:R-:W-:-:S04]  /*3870*/  PRMT R7, RZ, 0x7610, R7 ;  /* 0x00007610ff077816 */ /* 0x000fc80000000007 */
[----:B------:R-:W-:-:S04]  /*3880*/  FMUL R36, R36, R9 ;  /* 0x0000000924247220 */ /* 0x000fc80000400000 */
[----:B------:R-:W-:-:S05]  /*3890*/  FFMA R36, R145, R8, R36 ;  /* 0x0000000891247223 */ /* 0x000fca0000000024 */
[----:B------:R-:W-:-:S05]  /*38a0*/  F2FP.SATFINITE.E4M3.F32.PACK_AB_MERGE_C R37, RZ, R36, RZ ;  /* 0x00000024ff25723e */ /* 0x000fca00048070ff */
[----:B------:R4:W-:Y:S01]  /*38b0*/  @!P5 STG.E.U8 desc[UR16][R14.64], R37 ;  /* 0x000000250e00d986 */ /* 0x0009e2000c101110 */
[----:B------:R-:W-:Y:S05]  /*38c0*/  @P2 BRA `(.L_x_47) ;  /* 0x0000000000042947 */ /* 0x000fea0003800000 */
[----:B------:R0:W5:Y:S02]  /*38d0*/  LDG.E.U8 R7, desc[UR16][R30.64+0x1] ;  /* 0x000001101e077981 */ /* 0x000164000c1e1100 */
.L_x_47:
[----:B------:R-:W-:Y:S05]  /*38e0*/  BSYNC B1 ;  /* 0x0000000000017941 */ /* 0x000fea0003800000 */
.L_x_46:
[----:B-----5:R-:W-:Y:S01]  /*38f0*/  LOP3.LUT R7, R7, 0xff, RZ, 0xc0, !PT ;  /* 0x000000ff07077812 */ /* 0x020fe200078ec0ff */
[----:B------:R-:W-:Y:S01]  /*3900*/  BSSY B1, `(.L_x_48) ;  /* 0x000000b000017945 */ /* 0x000fe20003800000 */
[----:B------:R-:W-:Y:S02]  /*3910*/  ISETP.LT.OR P4, PT, R33, 0x9, !P0 ;  /* 0x000000092100780c */ /* 0x000fe40004781670 */
[----:B------:R-:W-:-:S05]  /*3920*/  F2FP.F16.E4M3.UNPACK_B R7, R7 ;  /* 0x00000007ff07723e */ /* 0x000fca00020006ff */
[----:B------:R-:W-:-:S05]  /*3930*/  HADD2.F32 R36, -RZ, R7.H0_H0 ;  /* 0x20000007ff247230 */ /* 0x000fca0000004100 */
[----:B------:R-:W-:-:S04]  /*3940*/  FMUL R7, R36, R9 ;  /* 0x0000000924077220 */ /* 0x000fc80000400000 */
[----:B------:R-:W-:-:S05]  /*3950*/  FFMA R7, R140, R8, R7 ;  /* 0x000000088c077223 */ /* 0x000fca0000000007 */
[----:B----4-:R-:W-:Y:S02]  /*3960*/  F2FP.SATFINITE.E4M3.F32.PACK_AB_MERGE_C R37, RZ, R7, RZ ;  /* 0x00000007ff25723e */ /* 0x010fe400048070ff */
[----:B------:R-:W-:-:S03]  /*3970*/  PRMT R7, RZ, 0x7610, R7 ;  /* 0x00007610ff077816 */ /* 0x000fc60000000007 */
[----:B------:R4:W-:Y:S01]  /*3980*/  @!P2 STG.E.U8 desc[UR16][R14.64+0x1], R37 ;  /* 0x000001250e00a986 */ /* 0x0009e2000c101110 */
[----:B------:R-:W-:Y:S05]  /*3990*/  @P4 BRA `(.L_x_49) ;  /* 0x0000000000044947 */ /* 0x000fea0003800000 */
[----:B------:R0:W5:Y:S02]  /*39a0*/  LDG.E.U8 R7, desc[UR16][R28.64+0x8] ;  /* 0x000008101c077981 */ /* 0x000164000c1e1100 */
.L_x_49:
[----:B------:R-:W-:Y:S05]  /*39b0*/  BSYNC B1 ;  /* 0x0000000000017941 */ /* 0x000fea0003800000 */
.L_x_48:
        /* <DEDUP_REMOVED lines=8> */
[----:B----4-:R-:W-:-:S05]  /*3a40*/  F2FP.SATFINITE.E4M3.F32.PACK_AB_MERGE_C R37, RZ, R36, RZ ;  /* 0x00000024ff25723e */ /* 0x010fca00048070ff */
[----:B------:R4:W-:Y:S01]  /*3a50*/  @!P4 STG.E.U8 desc[UR16][R16.64+0x8], R37 ;  /* 0x000008251000c986 */ /* 0x0009e2000c101110 */
[----:B------:R-:W-:Y:S05]  /*3a60*/  @P2 BRA `(.L_x_51) ;  /* 0x0000000000042947 */ /* 0x000fea0003800000 */
[----:B------:R0:W5:Y:S02]  /*3a70*/  LDG.E.U8 R7, desc[UR16][R28.64+0x9] ;  /* 0x000009101c077981 */ /* 0x000164000c1e1100 */
.L_x_51:
[----:B------:R-:W-:Y:S05]  /*3a80*/  BSYNC B1 ;  /* 0x0000000000017941 */ /* 0x000fea0003800000 */
.L_x_50:
        /* <DEDUP_REMOVED lines=12> */
.L_x_53:
[----:B------:R-:W-:Y:S05]  /*3b50*/  BSYNC B1 ;  /* 0x0000000000017941 */ /* 0x000fea0003800000 */
.L_x_52:
        /* <DEDUP_REMOVED lines=12> */
.L_x_55:
[----:B------:R-:W-:Y:S05]  /*3c20*/  BSYNC B1 ;  /* 0x0000000000017941 */ /* 0x000fea0003800000 */
.L_x_54:
        /* <DEDUP_REMOVED lines=12> */
.L_x_57:
[----:B------:R-:W-:Y:S05]  /*3cf0*/  BSYNC B1 ;  /* 0x0000000000017941 */ /* 0x000fea0003800000 */
.L_x_56:
        /* <DEDUP_REMOVED lines=12> */
.L_x_59:
[----:B------:R-:W-:Y:S05]  /*3dc0*/  BSYNC B1 ;  /* 0x0000000000017941 */ /* 0x000fea0003800000 */
.L_x_58:
        /* <DEDUP_REMOVED lines=12> */
.L_x_61:
[----:B------:R-:W-:Y:S05]  /*3e90*/  BSYNC B1 ;  /* 0x0000000000017941 */ /* 0x000fea0003800000 */
.L_x_60:
        /* <DEDUP_REMOVED lines=12> */
.L_x_63:
[----:B------:R-:W-:Y:S05]  /*3f60*/  BSYNC B1 ;  /* 0x0000000000017941 */ /* 0x000fea0003800000 */
.L_x_62:
        /* <DEDUP_REMOVED lines=12> */
.L_x_65:
[----:B------:R-:W-:Y:S05]  /*4030*/  BSYNC B1 ;  /* 0x0000000000017941 */ /* 0x000fea0003800000 */
.L_x_64:
        /* <DEDUP_REMOVED lines=12> */
.L_x_67:
[----:B------:R-:W-:Y:S05]  /*4100*/  BSYNC B1 ;  /* 0x0000000000017941 */ /* 0x000fea0003800000 */
.L_x_66:
        /* <DEDUP_REMOVED lines=12> */
.L_x_69:
[----:B------:R-:W-:Y:S05]  /*41d0*/  BSYNC B1 ;  /* 0x0000000000017941 */ /* 0x000fea0003800000 */
.L_x_68:
        /* <DEDUP_REMOVED lines=12> */
.L_x_71:
[----:B------:R-:W-:Y:S05]  /*42a0*/  BSYNC B1 ;  /* 0x0000000000017941 */ /* 0x000fea0003800000 */
.L_x_70:
        /* <DEDUP_REMOVED lines=12> */
.L_x_73:
[----:B------:R-:W-:Y:S05]  /*4370*/  BSYNC B1 ;  /* 0x0000000000017941 */ /* 0x000fea0003800000 */
.L_x_72:
        /* <DEDUP_REMOVED lines=12> */
.L_x_75:
[----:B------:R-:W-:Y:S05]  /*4440*/  BSYNC B1 ;  /* 0x0000000000017941 */ /* 0x000fea0003800000 */
.L_x_74:
        /* <DEDUP_REMOVED lines=12> */
.L_x_77:
[----:B------:R-:W-:Y:S05]  /*4510*/  BSYNC B1 ;  /* 0x0000000000017941 */ /* 0x000fea0003800000 */
.L_x_76:
        /* <DEDUP_REMOVED lines=12> */
.L_x_79:
[----:B------:R-:W-:Y:S05]  /*45e0*/  BSYNC B1 ;  /* 0x0000000000017941 */ /* 0x000fea0003800000 */
.L_x_78:
        /* <DEDUP_REMOVED lines=12> */
.L_x_81:
[----:B------:R-:W-:Y:S05]  /*46b0*/  BSYNC B1 ;  /* 0x0000000000017941 */ /* 0x000fea0003800000 */
.L_x_80:
        /* <DEDUP_REMOVED lines=12> */
.L_x_83:
[----:B------:R-:W-:Y:S05]  /*4780*/  BSYNC B1 ;  /* 0x0000000000017941 */ /* 0x000fea0003800000 */
.L_x_82:
        /* <DEDUP_REMOVED lines=12> */
.L_x_85:
[----:B------:R-:W-:Y:S05]  /*4850*/  BSYNC B1 ;  /* 0x0000000000017941 */ /* 0x000fea0003800000 */
.L_x_84:
        /* <DEDUP_REMOVED lines=12> */
.L_x_87:
[----:B------:R-:W-:Y:S05]  /*4920*/  BSYNC B1 ;  /* 0x0000000000017941 */ /* 0x000fea0003800000 */
.L_x_86:
        /* <DEDUP_REMOVED lines=12> */
.L_x_89:
[----:B------:R-:W-:Y:S05]  /*49f0*/  BSYNC B1 ;  /* 0x0000000000017941 */ /* 0x000fea0003800000 */
.L_x_88:
        /* <DEDUP_REMOVED lines=12> */
.L_x_91:
[----:B------:R-:W-:Y:S05]  /*4ac0*/  BSYNC B1 ;  /* 0x0000000000017941 */ /* 0x000fea0003800000 */
.L_x_90:
        /* <DEDUP_REMOVED lines=12> */
.L_x_93:
[----:B------:R-:W-:Y:S05]  /*4b90*/  BSYNC B1 ;  /* 0x0000000000017941 */ /* 0x000fea0003800000 */
.L_x_92:
        /* <DEDUP_REMOVED lines=12> */
.L_x_95:
[----:B------:R-:W-:Y:S05]  /*4c60*/  BSYNC B1 ;  /* 0x0000000000017941 */ /* 0x000fea0003800000 */
.L_x_94:
        /* <DEDUP_REMOVED lines=12> */
.L_x_97:
[----:B------:R-:W-:Y:S05]  /*4d30*/  BSYNC B1 ;  /* 0x0000000000017941 */ /* 0x000fea0003800000 */
.L_x_96:
        /* <DEDUP_REMOVED lines=12> */
.L_x_99:
[----:B------:R-:W-:Y:S05]  /*4e00*/  BSYNC B1 ;  /* 0x0000000000017941 */ /* 0x000fea0003800000 */
.L_x_98:
[----:B-----5:R-:W-:Y:S01]  /*4e10*/  LOP3.LUT R7, R7, 0xff, RZ, 0xc0, !PT ;  /* 0x000000ff07077812 */ /* 0x020fe200078ec0ff */
[----:B------:R-:W-:Y:S01]  /*4e20*/  BSSY B1, `(.L_x_100) ;  /* 0x000000b000017945 */ /* 0x000fe20003800000 */
[----:B------:R-:W-:Y:S02]  /*4e30*/  ISETP.LT.OR P2, PT, R33, 0x39, !P1 ;  /* 0x000000392100780c */ /* 0x000fe40004f41670 */
[----:B------:R-:W-:-:S05]  /*4e40*/  F2FP.F16.E4M3.UNPACK_B R7, R7 ;  /* 0x00000007ff07723e */ /* 0x000fca00020006ff */
[----:B0-2---:R-:W-:-:S05]  /*4e50*/  HADD2.F32 R28, -RZ, R7.H0_H0 ;  /* 0x20000007ff1c7230 */ /* 0x005fca0000004100 */
[----:B------:R-:W-:-:S04]  /*4e60*/  FMUL R7, R28, R9 ;  /* 0x000000091c077220 */ /* 0x000fc80000400000 */
[----:B------:R-:W-:-:S05]  /*4e70*/  FFMA R7, R114, R8, R7 ;  /* 0x0000000872077223 */ /* 0x000fca0000000007 */
[----:B------:R-:W-:Y:S02]  /*4e80*/  F2FP.SATFINITE.E4M3.F32.PACK_AB_MERGE_C R29, RZ, R7, RZ ;  /* 0x00000007ff1d723e */ /* 0x000fe400048070ff */
[----:B------:R-:W-:-:S03]  /*4e90*/  PRMT R7, RZ, 0x7610, R7 ;  /* 0x00007610ff077816 */ /* 0x000fc60000000007 */
[----:B------:R0:W-:Y:S01]  /*4ea0*/  @!P0 STG.E.U8 desc[UR16][R16.64+0x39], R29 ;  /* 0x0000391d10008986 */ /* 0x0001e2000c101110 */
[----:B------:R-:W-:Y:S05]  /*4eb0*/  @P2 BRA `(.L_x_101) ;  /* 0x0000000000042947 */ /* 0x000fea0003800000 */
[----:B------:R2:W5:Y:S02]  /*4ec0*/  LDG.E.U8 R7, desc[UR16][R30.64+0x38] ;  /* 0x000038101e077981 */ /* 0x000564000c1e1100 */
.L_x_101:
[----:B------:R-:W-:Y:S05]  /*4ed0*/  BSYNC B1 ;  /* 0x0000000000017941 */ /* 0x000fea0003800000 */
.L_x_100:
[----:B-----5:R-:W-:Y:S01]  /*4ee0*/  LOP3.LUT R7, R7, 0xff, RZ, 0xc0, !PT ;  /* 0x000000ff07077812 */ /* 0x020fe200078ec0ff */
[----:B------:R-:W-:Y:S01]  /*4ef0*/  BSSY B1, `(.L_x_102) ;  /* 0x000000b000017945 */ /* 0x000fe20003800000 */
[----:B------:R-:W-:Y:S02]  /*4f00*/  ISETP.LT.OR P1, PT, R33, 0x3a, !P1 ;  /* 0x0000003a2100780c */ /* 0x000fe40004f21670 */
[----:B------:R-:W-:-:S05]  /*4f10*/  F2FP.F16.E4M3.UNPACK_B R7, R7 ;  /* 0x00000007ff07723e */ /* 0x000fca00020006ff */
[----:B01--4-:R-:W-:Y:S01]  /*4f20*/  HADD2.F32 R16, -RZ, R7.H0_H0 ;  /* 0x20000007ff107230 */ /* 0x013fe20000004100 */
[----:B------:R-:W-:-:S04]  /*4f30*/  PRMT R7, RZ, 0x7610, R7 ;  /* 0x00007610ff077816 */ /* 0x000fc80000000007 */
[----:B------:R-:W-:-:S04]  /*4f40*/  FMUL R16, R16, R9 ;  /* 0x0000000910107220 */ /* 0x000fc80000400000 */
[----:B------:R-:W-:-:S05]  /*4f50*/  FFMA R16, R117, R8, R16 ;  /* 0x0000000875107223 */ /* 0x000fca0000000010 */
[----:B------:R-:W-:-:S05]  /*4f60*/  F2FP.SATFINITE.E4M3.F32.PACK_AB_MERGE_C R17, RZ, R16, RZ ;  /* 0x00000010ff11723e */ /* 0x000fca00048070ff */
[----:B------:R0:W-:Y:S01]  /*4f70*/  @!P2 STG.E.U8 desc[UR16][R14.64+0x38], R17 ;  /* 0x000038110e00a986 */ /* 0x0001e2000c101110 */
[----:B------:R-:W-:Y:S05]  /*4f80*/  @P1 BRA `(.L_x_103) ;  /* 0x0000000000041947 */ /* 0x000fea0003800000 */
[----:B------:R1:W5:Y:S02]  /*4f90*/  LDG.E.U8 R7, desc[UR16][R30.64+0x39] ;  /* 0x000039101e077981 */ /* 0x000364000c1e1100 */
.L_x_103:
[----:B------:R-:W-:Y:S05]  /*4fa0*/  BSYNC B1 ;  /* 0x0000000000017941 */ /* 0x000fea0003800000 */
.L_x_102:
[----:B-----5:R-:W-:Y:S01]  /*4fb0*/  LOP3.LUT R7, R7, 0xff, RZ, 0xc0, !PT ;  /* 0x000000ff07077812 */ /* 0x020fe200078ec0ff */
[----:B------:R-:W-:Y:S01]  /*4fc0*/  BSSY B1, `(.L_x_104) ;  /* 0x0000013000017945 */ /* 0x000fe20003800000 */
[----:B------:R-:W-:Y:S02]  /*4fd0*/  IADD3 R29, P0, R35, 0x80, RZ ;  /* 0x00000080231d7810 */ /* 0x000fe40007f1e0ff */
[----:B------:R-:W-:-:S03]  /*4fe0*/  F2FP.F16.E4M3.UNPACK_B R7, R7 ;  /* 0x00000007ff07723e */ /* 0x000fc600020006ff */
[----:B0-----:R-:W-:Y:S01]  /*4ff0*/  IMAD.X R17, RZ, RZ, R25, P0 ;  /* 0x000000ffff117224 */ /* 0x001fe200000e0619 */
        /* <DEDUP_REMOVED lines=9> */
[----:B-123--:R-:W-:Y:S02]  /*5090*/  F2FP.SATFINITE.E4M3.F32.PACK_AB_MERGE_C R31, RZ, R7, RZ ;  /* 0x00000007ff1f723e */ /* 0x00efe400048070ff */
[----:B------:R-:W-:Y:S02]  /*50a0*/  IADD3.X R17, R17, UR11, R29, P2, !PT ;  /* 0x0000000b11117c10 */ /* 0x000fe400097fe41d */
[----:B------:R-:W-:Y:S01]  /*50b0*/  PRMT R7, RZ, 0x7610, R7 ;  /* 0x00007610ff077816 */ /* 0x000fe20000000007 */
[----:B------:R0:W-:Y:S01]  /*50c0*/  @!P1 STG.E.U8 desc[UR16][R14.64+0x39], R31 ;  /* 0x0000391f0e009986 */ /* 0x0001e2000c101110 */
[----:B------:R-:W-:Y:S05]  /*50d0*/  @P4 BRA `(.L_x_105) ;  /* 0x0000000000044947 */ /* 0x000fea0003800000 */
[----:B------:R1:W5:Y:S02]  /*50e0*/  LDG.E.U8 R7, desc[UR16][R16.64] ;  /* 0x0000001010077981 */ /* 0x000364000c1e1100 */
.L_x_105:
[----:B------:R-:W-:Y:S05]  /*50f0*/  BSYNC B1 ;  /* 0x0000000000017941 */ /* 0x000fea0003800000 */
.L_x_104:
[----:B-----5:R-:W-:Y:S01]  /*5100*/  LOP3.LUT R7, R7, 0xff, RZ, 0xc0, !PT ;  /* 0x000000ff07077812 */ /* 0x020fe200078ec0ff */
[----:B------:R-:W-:Y:S01]  /*5110*/  BSSY B1, `(.L_x_106) ;  /* 0x000000b000017945 */ /* 0x000fe20003800000 */
[----:B------:R-:W-:Y:S02]  /*5120*/  ISETP.LT.OR P2, PT, R33, 0x2, !P0 ;  /* 0x000000022100780c */ /* 0x000fe40004741670 */
[----:B------:R-:W-:-:S05]  /*5130*/  F2FP.F16.E4M3.UNPACK_B R7, R7 ;  /* 0x00000007ff07723e */ /* 0x000fca00020006ff */
[----:B0-----:R-:W-:Y:S01]  /*5140*/  HADD2.F32 R14, -RZ, R7.H0_H0 ;  /* 0x20000007ff0e7230 */ /* 0x001fe20000004100 */
[----:B------:R-:W-:-:S04]  /*5150*/  PRMT R7, RZ, 0x7610, R7 ;  /* 0x00007610ff077816 */ /* 0x000fc80000000007 */
[----:B------:R-:W-:-:S04]  /*5160*/  FMUL R14, R14, R9 ;  /* 0x000000090e0e7220 */ /* 0x000fc80000400000 */
[----:B------:R-:W-:-:S05]  /*5170*/  FFMA R14, R115, R8, R14 ;  /* 0x00000008730e7223 */ /* 0x000fca000000000e */
[----:B------:R-:W-:-:S05]  /*5180*/  F2FP.SATFINITE.E4M3.F32.PACK_AB_MERGE_C R15, RZ, R14, RZ ;  /* 0x0000000eff0f723e */ /* 0x000fca00048070ff */
[----:B------:R0:W-:Y:S01]  /*5190*/  @!P4 STG.E.U8 desc[UR16][R12.64], R15 ;  /* 0x0000000f0c00c986 */ /* 0x0001e2000c101110 */
[----:B------:R-:W-:Y:S05]  /*51a0*/  @P2 BRA `(.L_x_107) ;  /* 0x0000000000042947 */ /* 0x000fea0003800000 */
[----:B------:R2:W5:Y:S02]  /*51b0*/  LDG.E.U8 R7, desc[UR16][R16.64+0x1] ;  /* 0x0000011010077981 */ /* 0x000564000c1e1100 */
.L_x_107:
[----:B------:R-:W-:Y:S05]  /*51c0*/  BSYNC B1 ;  /* 0x0000000000017941 */ /* 0x000fea0003800000 */
.L_x_106:
[----:B-----5:R-:W-:Y:S01]  /*51d0*/  LOP3.LUT R7, R7, 0xff, RZ, 0xc0, !PT ;  /* 0x000000ff07077812 */ /* 0x020fe200078ec0ff */
[----:B------:R-:W-:Y:S01]  /*51e0*/  BSSY B1, `(.L_x_108) ;  /* 0x0000013000017945 */ /* 0x000fe20003800000 */
[----:B------:R-:W-:Y:S02]  /*51f0*/  IADD3 R35, P1, R35, 0x88, RZ ;  /* 0x0000008823237810 */ /* 0x000fe40007f3e0ff */
[----:B------:R-:W-:-:S03]  /*5200*/  F2FP.F16.E4M3.UNPACK_B R7, R7 ;  /* 0x00000007ff07723e */ /* 0x000fc600020006ff */
[----:B------:R-:W-:Y:S01]  /*5210*/  IMAD.X R24, RZ, RZ, R25, P1 ;  /* 0x000000ffff187224 */ /* 0x000fe200008e0619 */
[----:B------:R-:W-:Y:S01]  /*5220*/  ISETP.GE.AND P1, PT, R34, 0x89, PT ;  /* 0x000000892200780c */ /* 0x000fe20003f26270 */
[----:B------:R-:W-:Y:S02]  /*5230*/  HADD2.F32 R14, -RZ, R7.H0_H0 ;  /* 0x20000007ff0e7230 */ /* 0x000fe40000004100 */
[----:B------:R-:W-:Y:S01]  /*5240*/  IMAD R24, R24, UR6, RZ ;  /* 0x0000000618187c24 */ /* 0x000fe2000f8e02ff */
[----:B------:R-:W-:Y:S01]  /*5250*/  ISETP.LT.OR P5, PT, R33, 0x1, !P1 ;  /* 0x000000012100780c */ /* 0x000fe20004fa1670 */
[----:B------:R-:W-:-:S04]  /*5260*/  IMAD.WIDE.U32 R26, R35, UR6, R26 ;  /* 0x00000006231a7c25 */ /* 0x000fc8000f8e001a */
[----:B------:R-:W-:Y:S01]  /*5270*/  FMUL R7, R14, R9 ;  /* 0x000000090e077220 */ /* 0x000fe20000400000 */
[----:B------:R-:W-:-:S03]  /*5280*/  IMAD R35, R35, UR7, R24 ;  /* 0x0000000723237c24 */ /* 0x000fc6000f8e0218 */
[----:B------:R-:W-:Y:S01]  /*5290*/  FFMA R7, R110, R8, R7 ;  /* 0x000000086e077223 */ /* 0x000fe20000000007 */
[----:B------:R-:W-:-:S04]  /*52a0*/  IADD3 R14, P4, R26, UR10, RZ ;  /* 0x0000000a1a0e7c10 */ /* 0x000fc8000ff9e0ff */
[----:B------:R-:W-:Y:S02]  /*52b0*/  F2FP.SATFINITE.E4M3.F32.PACK_AB_MERGE_C R25, RZ, R7, RZ ;  /* 0x00000007ff19723e */ /* 0x000fe400048070ff */
[----:B0-----:R-:W-:Y:S02]  /*52c0*/  IADD3.X R15, R27, UR11, R35, P4, !PT ;  /* 0x0000000b1b0f7c10 */ /* 0x001fe4000a7fe423 */
[----:B------:R-:W-:Y:S01]  /*52d0*/  PRMT R7, RZ, 0x7610, R7 ;  /* 0x00007610ff077816 */ /* 0x000fe20000000007 */
[----:B------:R0:W-:Y:S01]  /*52e0*/  @!P2 STG.E.U8 desc[UR16][R12.64+0x1], R25 ;  /* 0x000001190c00a986 */ /* 0x0001e2000c101110 */
[----:B------:R-:W-:Y:S05]  /*52f0*/  @P5 BRA `(.L_x_109) ;  /* 0x0000000000045947 */ /* 0x000fea0003800000 */
[----:B------:R3:W5:Y:S02]  /*5300*/  LDG.E.U8 R7, desc[UR16][R14.64] ;  /* 0x000000100e077981 */ /* 0x000764000c1e1100 */
.L_x_109:
[----:B------:R-:W-:Y:S05]  /*5310*/  BSYNC B1 ;  /* 0x0000000000017941 */ /* 0x000fea0003800000 */
.L_x_108:
        /* <DEDUP_REMOVED lines=8> */
[----:B0-----:R-:W-:-:S05]  /*53a0*/  F2FP.SATFINITE.E4M3.F32.PACK_AB_MERGE_C R25, RZ, R24, RZ ;  /* 0x00000018ff19723e */ /* 0x001fca00048070ff */
[----:B------:R0:W-:Y:S01]  /*53b0*/  @!P5 STG.E.U8 desc[UR16][R10.64], R25 ;  /* 0x000000190a00d986 */ /* 0x0001e2000c101110 */
[----:B------:R-:W-:Y:S05]  /*53c0*/  @P2 BRA `(.L_x_111) ;  /* 0x0000000000042947 */ /* 0x000fea0003800000 */
[----:B------:R4:W5:Y:S02]  /*53d0*/  LDG.E.U8 R7, desc[UR16][R14.64+0x1] ;  /* 0x000001100e077981 */ /* 0x000964000c1e1100 */
.L_x_111:
[----:B------:R-:W-:Y:S05]  /*53e0*/  BSYNC B1 ;  /* 0x0000000000017941 */ /* 0x000fea0003800000 */
.L_x_110:
[----:B-----5:R-:W-:Y:S01]  /*53f0*/  LOP3.LUT R7, R7, 0xff, RZ, 0xc0, !PT ;  /* 0x000000ff07077812 */ /* 0x020fe200078ec0ff */
[----:B------:R-:W-:Y:S01]  /*5400*/  BSSY B1, `(.L_x_112) ;  /* 0x000000b000017945 */ /* 0x000fe20003800000 */
[----:B------:R-:W-:Y:S02]  /*5410*/  ISETP.LT.OR P4, PT, R33, 0x9, !P0 ;  /* 0x000000092100780c */ /* 0x000fe40004781670 */
[----:B------:R-:W-:-:S05]  /*5420*/  F2FP.F16.E4M3.UNPACK_B R7, R7 ;  /* 0x00000007ff07723e */ /* 0x000fca00020006ff */
[----:B------:R-:W-:-:S05]  /*5430*/  HADD2.F32 R24, -RZ, R7.H0_H0 ;  /* 0x20000007ff187230 */ /* 0x000fca0000004100 */
[----:B------:R-:W-:-:S04]  /*5440*/  FMUL R7, R24, R9 ;  /* 0x0000000918077220 */ /* 0x000fc80000400000 */
[----:B------:R-:W-:-:S05]  /*5450*/  FFMA R7, R108, R8, R7 ;  /* 0x000000086c077223 */ /* 0x000fca0000000007 */
[----:B0-----:R-:W-:Y:S02]  /*5460*/  F2FP.SATFINITE.E4M3.F32.PACK_AB_MERGE_C R25, RZ, R7, RZ ;  /* 0x00000007ff19723e */ /* 0x001fe400048070ff */
[----:B------:R-:W-:-:S03]  /*5470*/  PRMT R7, RZ, 0x7610, R7 ;  /* 0x00007610ff077816 */ /* 0x000fc60000000007 */
[----:B------:R0:W-:Y:S01]  /*5480*/  @!P2 STG.E.U8 desc[UR16][R10.64+0x1], R25 ;  /* 0x000001190a00a986 */ /* 0x0001e2000c101110 */
[----:B------:R-:W-:Y:S05]  /*5490*/  @P4 BRA `(.L_x_113) ;  /* 0x0000000000044947 */ /* 0x000fea0003800000 */
[----:B------:R0:W5:Y:S02]  /*54a0*/  LDG.E.U8 R7, desc[UR16][R16.64+0x8] ;  /* 0x0000081010077981 */ /* 0x000164000c1e1100 */
.L_x_113:
[----:B------:R-:W-:Y:S05]  /*54b0*/  BSYNC B1 ;  /* 0x0000000000017941 */ /* 0x000fea0003800000 */
.L_x_112:
        /* <DEDUP_REMOVED lines=12> */
.L_x_115:
[----:B------:R-:W-:Y:S05]  /*5580*/  BSYNC B1 ;  /* 0x0000000000017941 */ /* 0x000fea0003800000 */
.L_x_114:
        /* <DEDUP_REMOVED lines=12> */
.L_x_117:
[----:B------:R-:W-:Y:S05]  /*5650*/  BSYNC B1 ;  /* 0x0000000000017941 */ /* 0x000fea0003800000 */
.L_x_116:
        /* <DEDUP_REMOVED lines=12> */
.L_x_119:
[----:B------:R-:W-:Y:S05]  /*5720*/  BSYNC B1 ;  /* 0x0000000000017941 */ /* 0x000fea0003800000 */
.L_x_118:
        /* <DEDUP_REMOVED lines=12> */
.L_x_121:
[----:B------:R-:W-:Y:S05]  /*57f0*/  BSYNC B1 ;  /* 0x0000000000017941 */ /* 0x000fea0003800000 */
.L_x_120:
        /* <DEDUP_REMOVED lines=12> */
.L_x_123:
[----:B------:R-:W-:Y:S05]  /*58c0*/  BSYNC B1 ;  /* 0x0000000000017941 */ /* 0x000fea0003800000 */
.L_x_122:
        /* <DEDUP_REMOVED lines=12> */
.L_x_125:
[----:B------:R-:W-:Y:S05]  /*5990*/  BSYNC B1 ;  /* 0x0000000000017941 */ /* 0x000fea0003800000 */
.L_x_124:
        /* <DEDUP_REMOVED lines=12> */
.L_x_127:
[----:B------:R-:W-:Y:S05]  /*5a60*/  BSYNC B1 ;  /* 0x0000000000017941 */ /* 0x000fea0003800000 */
.L_x_126:
        /* <DEDUP_REMOVED lines=12> */
.L_x_129:
[----:B------:R-:W-:Y:S05]  /*5b30*/  BSYNC B1 ;  /* 0x0000000000017941 */ /* 0x000fea0003800000 */
.L_x_128:
        /* <DEDUP_REMOVED lines=12> */
.L_x_131:
[----:B------:R-:W-:Y:S05]  /*5c00*/  BSYNC B1 ;  /* 0x0000000000017941 */ /* 0x000fea0003800000 */
.L_x_130:
        /* <DEDUP_REMOVED lines=12> */
.L_x_133:
[----:B------:R-:W-:Y:S05]  /*5cd0*/  BSYNC B1 ;  /* 0x0000000000017941 */ /* 0x000fea0003800000 */
.L_x_132:
        /* <DEDUP_REMOVED lines=12> */
.L_x_135:
[----:B------:R-:W-:Y:S05]  /*5da0*/  BSYNC B1 ;  /* 0x0000000000017941 */ /* 0x000fea0003800000 */
.L_x_134:
        /* <DEDUP_REMOVED lines=12> */
.L_x_137:
[----:B------:R-:W-:Y:S05]  /*5e70*/  BSYNC B1 ;  /* 0x0000000000017941 */ /* 0x000fea0003800000 */
.L_x_136:
        /* <DEDUP_REMOVED lines=12> */
.L_x_139:
[----:B------:R-:W-:Y:S05]  /*5f40*/  BSYNC B1 ;  /* 0x0000000000017941 */ /* 0x000fea0003800000 */
.L_x_138:
        /* <DEDUP_REMOVED lines=12> */
.L_x_141:
[----:B------:R-:W-:Y:S05]  /*6010*/  BSYNC B1 ;  /* 0x0000000000017941 */ /* 0x000fea0003800000 */
.L_x_140:
        /* <DEDUP_REMOVED lines=12> */
.L_x_143:
[----:B------:R-:W-:Y:S05]  /*60e0*/  BSYNC B1 ;  /* 0x0000000000017941 */ /* 0x000fea0003800000 */
.L_x_142:
        /* <DEDUP_REMOVED lines=12> */
.L_x_145:
[----:B------:R-:W-:Y:S05]  /*61b0*/  BSYNC B1 ;  /* 0x0000000000017941 */ /* 0x000fea0003800000 */
.L_x_144:
        /* <DEDUP_REMOVED lines=12> */
.L_x_147:
[----:B------:R-:W-:Y:S05]  /*6280*/  BSYNC B1 ;  /* 0x0000000000017941 */ /* 0x000fea0003800000 */
.L_x_146:
        /* <DEDUP_REMOVED lines=12> */
.L_x_149:
[----:B------:R-:W-:Y:S05]  /*6350*/  BSYNC B1 ;  /* 0x0000000000017941 */ /* 0x000fea0003800000 */
.L_x_148:
        /* <DEDUP_REMOVED lines=12> */
.L_x_151:
[----:B------:R-:W-:Y:S05]  /*6420*/  BSYNC B1 ;  /* 0x0000000000017941 */ /* 0x000fea0003800000 */
.L_x_150:
        /* <DEDUP_REMOVED lines=12> */
.L_x_153:
[----:B------:R-:W-:Y:S05]  /*64f0*/  BSYNC B1 ;  /* 0x0000000000017941 */ /* 0x000fea0003800000 */
.L_x_152:
        /* <DEDUP_REMOVED lines=12> */
.L_x_155:
[----:B------:R-:W-:Y:S05]  /*65c0*/  BSYNC B1 ;  /* 0x0000000000017941 */ /* 0x000fea0003800000 */
.L_x_154:
        /* <DEDUP_REMOVED lines=12> */
.L_x_157:
[----:B------:R-:W-:Y:S05]  /*6690*/  BSYNC B1 ;  /* 0x0000000000017941 */ /* 0x000fea0003800000 */
.L_x_156:
        /* <DEDUP_REMOVED lines=12> */
.L_x_159:
[----:B------:R-:W-:Y:S05]  /*6760*/  BSYNC B1 ;  /* 0x0000000000017941 */ /* 0x000fea0003800000 */
.L_x_158:
        /* <DEDUP_REMOVED lines=12> */
.L_x_161:
[----:B------:R-:W-:Y:S05]  /*6830*/  BSYNC B1 ;  /* 0x0000000000017941 */ /* 0x000fea0003800000 */
.L_x_160:
        /* <DEDUP_REMOVED lines=12> */
.L_x_163:
[----:B------:R-:W-:Y:S05]  /*6900*/  BSYNC B1 ;  /* 0x0000000000017941 */ /* 0x000fea0003800000 */
.L_x_162:
[----:B-----5:R-:W-:Y:S01]  /*6910*/  LOP3.LUT R7, R7, 0xff, RZ, 0xc0, !PT ;  /* 0x000000ff07077812 */ /* 0x020fe200078ec0ff */
[----:B------:R-:W-:Y:S01]  /*6920*/  BSSY B1, `(.L_x_164) ;  /* 0x000000b000017945 */ /* 0x000fe20003800000 */
[----:B------:R-:W-:Y:S02]  /*6930*/  ISETP.LT.OR P2, PT, R33, 0x39, !P1 ;  /* 0x000000392100780c */ /* 0x000fe40004f41670 */
[----:B------:R-:W-:-:S05]  /*6940*/  F2FP.F16.E4M3.UNPACK_B R7, R7 ;  /* 0x00000007ff07723e */ /* 0x000fca00020006ff */
[----:B012---:R-:W-:-:S05]  /*6950*/  HADD2.F32 R16, -RZ, R7.H0_H0 ;  /* 0x20000007ff107230 */ /* 0x007fca0000004100 */
[----:B------:R-:W-:-:S04]  /*6960*/  FMUL R7, R16, R9 ;  /* 0x0000000910077220 */ /* 0x000fc80000400000 */
[----:B------:R-:W-:-:S05]  /*6970*/  FFMA R7, R18, R8, R7 ;  /* 0x0000000812077223 */ /* 0x000fca0000000007 */
[----:B------:R-:W-:Y:S02]  /*6980*/  F2FP.SATFINITE.E4M3.F32.PACK_AB_MERGE_C R17, RZ, R7, RZ ;  /* 0x00000007ff11723e */ /* 0x000fe400048070ff */
[----:B------:R-:W-:-:S03]  /*6990*/  PRMT R7, RZ, 0x7610, R7 ;  /* 0x00007610ff077816 */ /* 0x000fc60000000007 */
[----:B------:R0:W-:Y:S01]  /*69a0*/  @!P0 STG.E.U8 desc[UR16][R12.64+0x39], R17 ;  /* 0x000039110c008986 */ /* 0x0001e2000c101110 */
[----:B------:R-:W-:Y:S05]  /*69b0*/  @P2 BRA `(.L_x_165) ;  /* 0x0000000000042947 */ /* 0x000fea0003800000 */
[----:B------:R1:W5:Y:S02]  /*69c0*/  LDG.E.U8 R7, desc[UR16][R14.64+0x38] ;  /* 0x000038100e077981 */ /* 0x000364000c1e1100 */
.L_x_165:
[----:B------:R-:W-:Y:S05]  /*69d0*/  BSYNC B1 ;  /* 0x0000000000017941 */ /* 0x000fea0003800000 */
.L_x_164:
        /* <DEDUP_REMOVED lines=12> */
.L_x_167:
[----:B------:R-:W-:Y:S05]  /*6aa0*/  BSYNC B1 ;  /* 0x0000000000017941 */ /* 0x000fea0003800000 */
.L_x_166:
[----:B------:R-:W-:Y:S05]  /*6ab0*/  @P1 BRA `(.L_x_168) ;  /* 0x0000001000301947 */ /* 0x000fea0003800000 */
[----:B-----5:R-:W-:-:S04]  /*6ac0*/  LOP3.LUT R7, R7, 0xff, RZ, 0xc0, !PT ;  /* 0x000000ff07077812 */ /* 0x020fc800078ec0ff */
[----:B------:R-:W-:-:S05]  /*6ad0*/  F2FP.F16.E4M3.UNPACK_B R7, R7 ;  /* 0x00000007ff07723e */ /* 0x000fca00020006ff */
[----:B------:R-:W-:-:S05]  /*6ae0*/  HADD2.F32 R12, -RZ, R7.H0_H0 ;  /* 0x20000007ff0c7230 */ /* 0x000fca0000004100 */
[----:B------:R-:W-:-:S04]  /*6af0*/  FMUL R7, R12, R9 ;  /* 0x000000090c077220 */ /* 0x000fc80000400000 */
[----:B------:R-:W-:-:S05]  /*6b00*/  FFMA R7, R20, R8, R7 ;  /* 0x0000000814077223 */ /* 0x000fca0000000007 */
[----:B------:R-:W-:-:S05]  /*6b10*/  F2FP.SATFINITE.E4M3.F32.PACK_AB_MERGE_C R7, RZ, R7, RZ ;  /* 0x00000007ff07723e */ /* 0x000fca00048070ff */
[----:B------:R0:W-:Y:S01]  /*6b20*/  STG.E.U8 desc[UR16][R10.64+0x39], R7 ;  /* 0x000039070a007986 */ /* 0x0001e2000c101110 */
[----:B------:R-:W-:Y:S05]  /*6b30*/  BRA `(.L_x_168) ;  /* 0x0000001000107947 */ /* 0x000fea0003800000 */
.L_x_39:
[C---:B------:R-:W-:Y:S01]  /*6b40*/  ISETP.GE.AND P0, PT, R34.reuse, 0x1, PT ;  /* 0x000000012200780c */ /* 0x040fe20003f06270 */
[-C--:B--2---:R-:W-:Y:S01]  /*6b50*/  FMUL R147, R147, R8.reuse ;  /* 0x0000000893937220 */ /* 0x084fe20000400000 */
[----:B------:R-:W-:Y:S01]  /*6b60*/  ISETP.GE.AND P2, PT, R34, 0x9, PT ;  /* 0x000000092200780c */ /* 0x000fe20003f46270 */
[-C--:B------:R-:W-:Y:S01]  /*6b70*/  FMUL R142, R142, R8.reuse ;  /* 0x000000088e8e7220 */ /* 0x080fe20000400000 */
[----:B------:R-:W-:Y:S01]  /*6b80*/  ISETP.LT.OR P1, PT, R33, 0x1, !P0 ;  /* 0x000000012100780c */ /* 0x000fe20004721670 */
[-C--:B------:R-:W-:Y:S01]  /*6b90*/  FMUL R145, R145, R8.reuse ;  /* 0x0000000891917220 */ /* 0x080fe20000400000 */
[----:B------:R-:W-:Y:S01]  /*6ba0*/  F2FP.SATFINITE.E4M3.F32.PACK_AB_MERGE_C R147, RZ, R147, RZ ;  /* 0x00000093ff93723e */ /* 0x000fe200048070ff */
[-C--:B------:R-:W-:Y:S01]  /*6bb0*/  FMUL R140, R140, R8.reuse ;  /* 0x000000088c8c7220 */ /* 0x080fe20000400000 */
[----:B------:R-:W-:Y:S01]  /*6bc0*/  ISETP.LT.OR P4, PT, R33, 0x2, !P0 ;  /* 0x000000022100780c */ /* 0x000fe20004781670 */
[-C--:B------:R-:W-:Y:S01]  /*6bd0*/  FMUL R143, R143, R8.reuse ;  /* 0x000000088f8f7220 */ /* 0x080fe20000400000 */
[C---:B------:R-:W-:Y:S01]  /*6be0*/  ISETP.LT.OR P5, PT, R33.reuse, 0x1, !P2 ;  /* 0x000000012100780c */ /* 0x040fe200057a1670 */
[-C--:B------:R-:W-:Y:S01]  /*6bf0*/  FMUL R138, R138, R8.reuse ;  /* 0x000000088a8a7220 */ /* 0x080fe20000400000 */
[----:B------:R-:W-:Y:S01]  /*6c00*/  ISETP.LT.OR P6, PT, R33, 0x2, !P2 ;  /* 0x000000022100780c */ /* 0x000fe200057c1670 */
[----:B------:R-:W-:Y:S01]  /*6c10*/  FMUL R141, R141, R8 ;  /* 0x000000088d8d7220 */ /* 0x000fe20000400000 */
[----:B------:R-:W-:Y:S01]  /*6c20*/  F2FP.SATFINITE.E4M3.F32.PACK_AB_MERGE_C R7, RZ, R142, RZ ;  /* 0x0000008eff07723e */ /* 0x000fe200048070ff */
[-C--:B------:R-:W-:Y:S01]  /*6c30*/  FMUL R136, R136, R8.reuse ;  /* 0x0000000888887220 */ /* 0x080fe20000400000 */
[----:B------:R-:W-:Y:S01]  /*6c40*/  F2FP.SATFINITE.E4M3.F32.PACK_AB_MERGE_C R145, RZ, R145, RZ ;  /* 0x00000091ff91723e */ /* 0x000fe200048070ff */
[----:B------:R-:W-:Y:S01]  /*6c50*/  @!P1 STG.E.U8 desc[UR16][R16.64], R147 ;  /* 0x0000009310009986 */ /* 0x000fe2000c101110 */
[----:B------:R-:W-:Y:S01]  /*6c60*/  ISETP.LT.OR P1, PT, R33, 0x9, !P0 ;  /* 0x000000092100780c */ /* 0x000fe20004721670 */
[----:B------:R-:W-:Y:S01]  /*6c70*/  FMUL R139, R139, R8 ;  /* 0x000000088b8b7220 */ /* 0x000fe20000400000 */
[----:B------:R-:W-:Y:S01]  /*6c80*/  F2FP.SATFINITE.E4M3.F32.PACK_AB_MERGE_C R25, RZ, R140, RZ ;  /* 0x0000008cff19723e */ /* 0x000fe200048070ff */
[----:B------:R0:W-:Y:S01]  /*6c90*/  @!P4 STG.E.U8 desc[UR16][R16.64+0x1], R7 ;  /* 0x000001071000c986 */ /* 0x0001e2000c101110 */
[----:B------:R-:W-:Y:S01]  /*6ca0*/  F2FP.SATFINITE.E4M3.F32.PACK_AB_MERGE_C R143, RZ, R143, RZ ;  /* 0x0000008fff8f723e */ /* 0x000fe200048070ff */
[-C--:B------:R-:W-:Y:S01]  /*6cb0*/  FMUL R134, R134, R8.reuse ;  /* 0x0000000886867220 */ /* 0x080fe20000400000 */
[C---:B------:R-:W-:Y:S01]  /*6cc0*/  ISETP.LT.OR P4, PT, R33.reuse, 0xa, !P0 ;  /* 0x0000000a2100780c */ /* 0x040fe20004781670 */
[----:B------:R-:W-:Y:S01]  /*6cd0*/  @!P5 STG.E.U8 desc[UR16][R14.64], R145 ;  /* 0x000000910e00d986 */ /* 0x000fe2000c101110 */
[----:B------:R-:W-:Y:S01]  /*6ce0*/  ISETP.LT.OR P5, PT, R33, 0x9, !P2 ;  /* 0x000000092100780c */ /* 0x000fe200057a1670 */
[-C--:B------:R-:W-:Y:S01]  /*6cf0*/  FMUL R137, R137, R8.reuse ;  /* 0x0000000889897220 */ /* 0x080fe20000400000 */
[----:B------:R-:W-:Y:S01]  /*6d00*/  F2FP.SATFINITE.E4M3.F32.PACK_AB_MERGE_C R141, RZ, R141, RZ ;  /* 0x0000008dff8d723e */ /* 0x000fe200048070ff */
[----:B------:R1:W-:Y:S01]  /*6d10*/  @!P6 STG.E.U8 desc[UR16][R14.64+0x1], R25 ;  /* 0x000001190e00e986 */ /* 0x0003e2000c101110 */
[C---:B------:R-:W-:Y:S01]  /*6d20*/  ISETP.LT.OR P6, PT, R33.reuse, 0xa, !P2 ;  /* 0x0000000a2100780c */ /* 0x040fe200057c1670 */
[-C--:B------:R-:W-:Y:S01]  /*6d30*/  FMUL R132, R132, R8.reuse ;  /* 0x0000000884847220 */ /* 0x080fe20000400000 */
[----:B------:R-:W-:Y:S01]  /*6d40*/  F2FP.SATFINITE.E4M3.F32.PACK_AB_MERGE_C R139, RZ, R139, RZ ;  /* 0x0000008bff8b723e */ /* 0x000fe200048070ff */
[----:B------:R-:W-:Y:S01]  /*6d50*/  @!P1 STG.E.U8 desc[UR16][R16.64+0x8], R143 ;  /* 0x0000088f10009986 */ /* 0x000fe2000c101110 */
[----:B------:R-:W-:Y:S01]  /*6d60*/  ISETP.LT.OR P1, PT, R33, 0x11, !P0 ;  /* 0x000000112100780c */ /* 0x000fe20004721670 */
[----:B------:R-:W-:Y:S01]  /*6d70*/  FMUL R135, R135, R8 ;  /* 0x0000000887877220 */ /* 0x000fe20000400000 */
[----:B0-----:R-:W-:Y:S01]  /*6d80*/  F2FP.SATFINITE.E4M3.F32.PACK_AB_MERGE_C R7, RZ, R138, RZ ;  /* 0x0000008aff07723e */ /* 0x001fe200048070ff */
[-C--:B------:R-:W-:Y:S01]  /*6d90*/  FMUL R130, R130, R8.reuse ;  /* 0x0000000882827220 */ /* 0x080fe20000400000 */
[----:B------:R-:W-:Y:S01]  /*6da0*/  F2FP.SATFINITE.E4M3.F32.PACK_AB_MERGE_C R137, RZ, R137, RZ ;  /* 0x00000089ff89723e */ /* 0x000fe200048070ff */
[----:B------:R-:W-:Y:S01]  /*6db0*/  FMUL R133, R133, R8 ;  /* 0x0000000885857220 */ /* 0x000fe20000400000 */
[----:B------:R-:W-:Y:S01]  /*6dc0*/  F2FP.SATFINITE.E4M3.F32.PACK_AB_MERGE_C R135, RZ, R135, RZ ;  /* 0x00000087ff87723e */ /* 0x000fe200048070ff */
[----:B------:R0:W-:Y:S01]  /*6dd0*/  @!P4 STG.E.U8 desc[UR16][R16.64+0x9], R7 ;  /* 0x000009071000c986 */ /* 0x0001e2000c101110 */
[----:B-1----:R-:W-:Y:S01]  /*6de0*/  F2FP.SATFINITE.E4M3.F32.PACK_AB_MERGE_C R25, RZ, R136, RZ ;  /* 0x00000088ff19723e */ /* 0x002fe200048070ff */
        /* <DEDUP_REMOVED lines=15> */
[-C--:B------:R-:W-:Y:S01]  /*6ee0*/  FMUL R127, R127, R8.reuse ;  /* 0x000000087f7f7220 */ /* 0x080fe20000400000 */
[----:B------:R-:W-:Y:S01]  /*6ef0*/  FMUL R122, R122, R8 ;  /* 0x000000087a7a7220 */ /* 0x000fe20000400000 */
[----:B------:R-:W-:Y:S01]  /*6f00*/  F2FP.SATFINITE.E4M3.F32.PACK_AB_MERGE_C R129, RZ, R129, RZ ;  /* 0x00000081ff81723e */ /* 0x000fe200048070ff */
[----:B------:R0:W-:Y:S01]  /*6f10*/  @!P4 STG.E.U8 desc[UR16][R16.64+0x11], R7 ;  /* 0x000011071000c986 */ /* 0x0001e2000c101110 */
[----:B-1----:R-:W-:Y:S01]  /*6f20*/  F2FP.SATFINITE.E4M3.F32.PACK_AB_MERGE_C R25, RZ, R132, RZ ;  /* 0x00000084ff19723e */ /* 0x002fe200048070ff */
[-C--:B------:R-:W-:Y:S01]  /*6f30*/  FMUL R125, R125, R8.reuse ;  /* 0x000000087d7d7220 */ /* 0x080fe20000400000 */
[C---:B------:R-:W-:Y:S01]  /*6f40*/  ISETP.LT.OR P4, PT, R33.reuse, 0x1a, !P0 ;  /* 0x0000001a2100780c */ /* 0x040fe20004781670 */
[----:B------:R-:W-:Y:S01]  /*6f50*/  @!P5 STG.E.U8 desc[UR16][R14.64+0x10], R137 ;  /* 0x000010890e00d986 */ /* 0x000fe2000c101110 */
[C---:B------:R-:W-:Y:S01]  /*6f60*/  ISETP.LT.OR P5, PT, R33.reuse, 0x19, !P2 ;  /* 0x000000192100780c */ /* 0x040fe200057a1670 */
[-C--:B------:R-:W-:Y:S01]  /*6f70*/  FMUL R120, R120, R8.reuse ;  /* 0x0000000878787220 */ /* 0x080fe20000400000 */
[----:B------:R-:W-:Y:S01]  /*6f80*/  F2FP.SATFINITE.E4M3.F32.PACK_AB_MERGE_C R127, RZ, R127, RZ ;  /* 0x0000007fff7f723e */ /* 0x000fe200048070ff */
[----:B------:R1:W-:Y:S01]  /*6f90*/  @!P6 STG.E.U8 desc[UR16][R14.64+0x11], R25 ;  /* 0x000011190e00e986 */ /* 0x0003e2000c101110 */
[----:B------:R-:W-:Y:S01]  /*6fa0*/  ISETP.LT.OR P6, PT, R33, 0x1a, !P2 ;  /* 0x0000001a2100780c */ /* 0x000fe200057c1670 */
        /* <DEDUP_REMOVED lines=8> */
[-C--:B------:R-:W-:Y:S01]  /*7030*/  FMUL R116, R116, R8.reuse ;  /* 0x0000000874747220 */ /* 0x080fe20000400000 */
[----:B------:R-:W-:Y:S01]  /*7040*/  FMUL R114, R114, R8 ;  /* 0x0000000872727220 */ /* 0x000fe20000400000 */
[----:B-1----:R-:W-:Y:S01]  /*7050*/  F2FP.SATFINITE.E4M3.F32.PACK_AB_MERGE_C R25, RZ, R128, RZ ;  /* 0x00000080ff19723e */ /* 0x002fe200048070ff */
[----:B------:R0:W-:Y:S01]  /*7060*/  @!P4 STG.E.U8 desc[UR16][R16.64+0x19], R7 ;  /* 0x000019071000c986 */ /* 0x0001e2000c101110 */
[----:B------:R-:W-:Y:S01]  /*7070*/  ISETP.LT.OR P4, PT, R33, 0x22, !P0 ;  /* 0x000000222100780c */ /* 0x000fe20004781670 */
[-C--:B------:R-:W-:Y:S01]  /*7080*/  FMUL R119, R119, R8.reuse ;  /* 0x0000000877777220 */ /* 0x080fe20000400000 */
[----:B------:R-:W-:Y:S01]  /*7090*/  F2FP.SATFINITE.E4M3.F32.PACK_AB_MERGE_C R121, RZ, R121, RZ ;  /* 0x00000079ff79723e */ /* 0x000fe200048070ff */
[----:B------:R-:W-:Y:S01]  /*70a0*/  @!P5 STG.E.U8 desc[UR16][R14.64+0x18], R133 ;  /* 0x000018850e00d986 */ /* 0x000fe2000c101110 */
[----:B------:R-:W-:Y:S01]  /*70b0*/  ISETP.LT.OR P5, PT, R33, 0x21, !P2 ;  /* 0x000000212100780c */ /* 0x000fe200057a1670 */
[----:B------:R-:W-:Y:S01]  /*70c0*/  FMUL R117, R117, R8 ;  /* 0x0000000875757220 */ /* 0x000fe20000400000 */
[----:B------:R-:W-:Y:S01]  /*70d0*/  F2FP.SATFINITE.E4M3.F32.PACK_AB_MERGE_C R27, RZ, R114, RZ ;  /* 0x00000072ff1b723e */ /* 0x000fe200048070ff */
[----:B------:R1:W-:Y:S01]  /*70e0*/  @!P6 STG.E.U8 desc[UR16][R14.64+0x19], R25 ;  /* 0x000019190e00e986 */ /* 0x0003e2000c101110 */
[----:B------:R-:W-:Y:S01]  /*70f0*/  ISETP.LT.OR P6, PT, R33, 0x22, !P2 ;  /* 0x000000222100780c */ /* 0x000fe200057c1670 */
[-C--:B------:R-:W-:Y:S01]  /*7100*/  FMUL R112, R112, R8.reuse ;  /* 0x0000000870707220 */ /* 0x080fe20000400000 */
[-C--:B------:R-:W-:Y:S01]  /*7110*/  FMUL R115, R115, R8.reuse ;  /* 0x0000000873737220 */ /* 0x080fe20000400000 */
        /* <DEDUP_REMOVED lines=39> */
[-C--:B------:R-:W-:Y:S01]  /*7390*/  FMUL R103, R103, R8.reuse ;  /* 0x0000000867677220 */ /* 0x080fe20000400000 */
[----:B------:R-:W-:Y:S01]  /*73a0*/  @!P1 STG.E.U8 desc[UR16][R16.64+0x30], R123 ;  /* 0x0000307b10009986 */ /* 0x000fe2000c101110 */
[----:B------:R-:W-:Y:S01]  /*73b0*/  ISETP.LT.OR P1, PT, R33, 0x39, !P0 ;  /* 0x000000392100780c */ /* 0x000fe20004721670 */
[-C--:B------:R-:W-:Y:S01]  /*73c0*/  FMUL R101, R101, R8.reuse ;  /* 0x0000000865657220 */ /* 0x080fe20000400000 */
[----:B------:R-:W-:Y:S01]  /*73d0*/  ISETP.LT.OR P0, PT, R33, 0x3a, !P0 ;  /* 0x0000003a2100780c */ /* 0x000fe20004701670 */
[----:B------:R-:W-:Y:S01]  /*73e0*/  FMUL R96, R96, R8 ;  /* 0x0000000860607220 */ /* 0x000fe20000400000 */
[----:B0-----:R-:W-:Y:S01]  /*73f0*/  F2FP.SATFINITE.E4M3.F32.PACK_AB_MERGE_C R7, RZ, R118, RZ ;  /* 0x00000076ff07723e */ /* 0x001fe200048070ff */
[-C--:B------:R-:W-:Y:S01]  /*7400*/  FMUL R94, R94, R8.reuse ;  /* 0x000000085e5e7220 */ /* 0x080fe20000400000 */
[----:B------:R-:W-:Y:S01]  /*7410*/  F2FP.SATFINITE.E4M3.F32.PACK_AB_MERGE_C R105, RZ, R105, RZ ;  /* 0x00000069ff69723e */ /* 0x000fe200048070ff */
[----:B------:R-:W-:Y:S01]  /*7420*/  FMUL R97, R97, R8 ;  /* 0x0000000861617220 */ /* 0x000fe20000400000 */
[----:B-1----:R-:W-:Y:S01]  /*7430*/  F2FP.SATFINITE.E4M3.F32.PACK_AB_MERGE_C R25, RZ, R116, RZ ;  /* 0x00000074ff19723e */ /* 0x002fe200048070ff */
[----:B------:R0:W-:Y:S01]  /*7440*/  @!P4 STG.E.U8 desc[UR16][R16.64+0x31], R7 ;  /* 0x000031071000c986 */ /* 0x0001e2000c101110 */
[----:B------:R-:W-:Y:S01]  /*7450*/  ISETP.LT.OR P4, PT, R33, 0x39, !P2 ;  /* 0x000000392100780c */ /* 0x000fe20005781670 */
[-C--:B------:R-:W-:Y:S01]  /*7460*/  FMUL R99, R99, R8.reuse ;  /* 0x0000000863637220 */ /* 0x080fe20000400000 */
[----:B------:R-:W-:Y:S01]  /*7470*/  ISETP.LT.OR P2, PT, R33, 0x3a, !P2 ;  /* 0x0000003a2100780c */ /* 0x000fe20005741670 */
[----:B------:R-:W-:Y:S01]  /*7480*/  @!P5 STG.E.U8 desc[UR16][R14.64+0x30], R121 ;  /* 0x000030790e00d986 */ /* 0x000fe2000c101110 */
[----:B------:R-:W-:Y:S01]  /*7490*/  F2FP.SATFINITE.E4M3.F32.PACK_AB_MERGE_C R103, RZ, R103, RZ ;  /* 0x00000067ff67723e */ /* 0x000fe200048070ff */
[-C--:B------:R-:W-:Y:S01]  /*74a0*/  FMUL R92, R92, R8.reuse ;  /* 0x000000085c5c7220 */ /* 0x080fe20000400000 */
[----:B------:R-:W-:Y:S01]  /*74b0*/  F2FP.SATFINITE.E4M3.F32.PACK_AB_MERGE_C R101, RZ, R101, RZ ;  /* 0x00000065ff65723e */ /* 0x000fe200048070ff */
[----:B------:R-:W-:Y:S01]  /*74c0*/  @!P6 STG.E.U8 desc[UR16][R14.64+0x31], R25 ;  /* 0x000031190e00e986 */ /* 0x000fe2000c101110 */
[----:B------:R-:W-:Y:S01]  /*74d0*/  F2FP.SATFINITE.E4M3.F32.PACK_AB_MERGE_C R97, RZ, R97, RZ ;  /* 0x00000061ff61723e */ /* 0x000fe200048070ff */
[-C--:B------:R-:W-:Y:S01]  /*74e0*/  FMUL R88, R88, R8.reuse ;  /* 0x0000000858587220 */ /* 0x080fe20000400000 */
[-C--:B------:R-:W-:Y:S01]  /*74f0*/  FMUL R95, R95, R8.reuse ;  /* 0x000000085f5f7220 */ /* 0x080fe20000400000 */
[----:B------:R-:W-:Y:S01]  /*7500*/  @!P0 STG.E.U8 desc[UR16][R16.64+0x39], R27 ;  /* 0x0000391b10008986 */ /* 0x000fe2000c101110 */
[----:B------:R-:W-:Y:S01]  /*7510*/  ISETP.GE.AND P0, PT, R34, 0x81, PT ;  /* 0x000000812200780c */ /* 0x000fe20003f06270 */
[----:B------:R-:W-:Y:S01]  /*7520*/  FMUL R93, R93, R8 ;  /* 0x000000085d5d7220 */ /* 0x000fe20000400000 */
[----:B0-----:R-:W-:Y:S01]  /*7530*/  F2FP.SATFINITE.E4M3.F32.PACK_AB_MERGE_C R7, RZ, R112, RZ ;  /* 0x00000070ff07723e */ /* 0x001fe200048070ff */
[----:B------:R0:W-:Y:S01]  /*7540*/  @!P1 STG.E.U8 desc[UR16][R16.64+0x38], R119 ;  /* 0x0000387710009986 */ /* 0x0001e2000c101110 */
[C---:B------:R-:W-:Y:S01]  /*7550*/  ISETP.LT.OR P6, PT, R33.reuse, 0x1, !P0 ;  /* 0x000000012100780c */ /* 0x040fe200047c1670 */
[-C--:B------:R-:W-:Y:S01]  /*7560*/  FMUL R90, R90, R8.reuse ;  /* 0x000000085a5a7220 */ /* 0x080fe20000400000 */
[----:B------:R-:W-:Y:S01]  /*7570*/  ISETP.LT.OR P5, PT, R33, 0x2, !P0 ;  /* 0x000000022100780c */ /* 0x000fe200047a1670 */
[----:B------:R-:W-:Y:S01]  /*7580*/  @!P4 STG.E.U8 desc[UR16][R14.64+0x38], R117 ;  /* 0x000038750e00c986 */ /* 0x000fe2000c101110 */
[----:B------:R-:W-:Y:S01]  /*7590*/  ISETP.GE.AND P1, PT, R34, 0x89, PT ;  /* 0x000000892200780c */ /* 0x000fe20003f26270 */
[-C--:B------:R-:W-:Y:S01]  /*75a0*/  FMUL R23, R23, R8.reuse ;  /* 0x0000000817177220 */ /* 0x080fe20000400000 */
[----:B------:R-:W-:Y:S01]  /*75b0*/  F2FP.SATFINITE.E4M3.F32.PACK_AB_MERGE_C R99, RZ, R99, RZ ;  /* 0x00000063ff63723e */ /* 0x000fe200048070ff */
[----:B------:R1:W-:Y:S01]  /*75c0*/  @!P2 STG.E.U8 desc[UR16][R14.64+0x39], R7 ;  /* 0x000039070e00a986 */ /* 0x0003e2000c101110 */
[----:B------:R-:W-:Y:S01]  /*75d0*/  ISETP.LT.OR P4, PT, R33, 0x1, !P1 ;  /* 0x000000012100780c */ /* 0x000fe20004f81670 */
[-C--:B------:R-:W-:Y:S01]  /*75e0*/  FMUL R91, R91, R8.reuse ;  /* 0x000000085b5b7220 */ /* 0x080fe20000400000 */
[----:B------:R-:W-:Y:S01]  /*75f0*/  ISETP.LT.OR P2, PT, R33, 0xa, !P0 ;  /* 0x0000000a2100780c */ /* 0x000fe20004741670 */
[----:B------:R-:W-:Y:S01]  /*7600*/  FMUL R89, R89, R8 ;  /* 0x0000000859597220 */ /* 0x000fe20000400000 */
[----:B0-----:R-:W-:Y:S01]  /*7610*/  F2FP.SATFINITE.E4M3.F32.PACK_AB_MERGE_C R17, RZ, R110, RZ ;  /* 0x0000006eff11723e */ /* 0x001fe200048070ff */
[----:B------:R-:W-:Y:S01]  /*7620*/  @!P6 STG.E.U8 desc[UR16][R12.64], R115 ;  /* 0x000000730c00e986 */ /* 0x000fe2000c101110 */
[C---:B------:R-:W-:Y:S01]  /*7630*/  ISETP.LT.OR P6, PT, R33.reuse, 0x2, !P1 ;  /* 0x000000022100780c */ /* 0x040fe20004fc1670 */
[-C--:B------:R-:W-:Y:S01]  /*7640*/  FMUL R22, R22, R8.reuse ;  /* 0x0000000816167220 */ /* 0x080fe20000400000 */
[----:B------:R-:W-:Y:S01]  /*7650*/  F2FP.SATFINITE.E4M3.F32.PACK_AB_MERGE_C R95, RZ, R95, RZ ;  /* 0x0000005fff5f723e */ /* 0x000fe200048070ff */
[----:B------:R-:W-:Y:S01]  /*7660*/  @!P5 STG.E.U8 desc[UR16][R12.64+0x1], R17 ;  /* 0x000001110c00d986 */ /* 0x000fe2000c101110 */
[----:B------:R-:W-:Y:S01]  /*7670*/  ISETP.LT.OR P5, PT, R33, 0x9, !P0 ;  /* 0x000000092100780c */ /* 0x000fe200047a1670 */
[----:B------:R-:W-:Y:S01]  /*7680*/  FMUL R19, R19, R8 ;  /* 0x0000000813137220 */ /* 0x000fe20000400000 */
[----:B-1----:R-:W-:Y:S01]  /*7690*/  F2FP.SATFINITE.E4M3.F32.PACK_AB_MERGE_C R7, RZ, R108, RZ ;  /* 0x0000006cff07723e */ /* 0x002fe200048070ff */
[----:B------:R-:W-:Y:S01]  /*76a0*/  @!P4 STG.E.U8 desc[UR16][R10.64], R113 ;  /* 0x000000710a00c986 */ /* 0x000fe2000c101110 */
[----:B------:R-:W-:Y:S01]  /*76b0*/  F2FP.SATFINITE.E4M3.F32.PACK_AB_MERGE_C R15, RZ, R106, RZ ;  /* 0x0000006aff0f723e */ /* 0x000fe200048070ff */
[-C--:B------:R-:W-:Y:S01]  /*76c0*/  FMUL R18, R18, R8.reuse ;  /* 0x0000000812127220 */ /* 0x080fe20000400000 */
[----:B------:R-:W-:Y:S01]  /*76d0*/  ISETP.LT.OR P4, PT, R33, 0x9, !P1 ;  /* 0x000000092100780c */ /* 0x000fe20004f81670 */
[-C--:B------:R-:W-:Y:S01]  /*76e0*/  FMUL R21, R21, R8.reuse ;  /* 0x0000000815157220 */ /* 0x080fe20000400000 */
[----:B------:R-:W-:Y:S01]  /*76f0*/  F2FP.SATFINITE.E4M3.F32.PACK_AB_MERGE_C R93, RZ, R93, RZ ;  /* 0x0000005dff5d723e */ /* 0x000fe200048070ff */
[----:B------:R0:W-:Y:S01]  /*7700*/  @!P6 STG.E.U8 desc[UR16][R10.64+0x1], R7 ;  /* 0x000001070a00e986 */ /* 0x0001e2000c101110 */
[C---:B------:R-:W-:Y:S01]  /*7710*/  ISETP.LT.OR P6, PT, R33.reuse, 0xa, !P1 ;  /* 0x0000000a2100780c */ /* 0x040fe20004fc1670 */
[----:B------:R-:W-:Y:S01]  /*7720*/  FMUL R20, R20, R8 ;  /* 0x0000000814147220 */ /* 0x000fe20000400000 */
[----:B------:R-:W-:Y:S01]  /*7730*/  F2FP.SATFINITE.E4M3.F32.PACK_AB_MERGE_C R23, RZ, R23, RZ ;  /* 0x00000017ff17723e */ /* 0x000fe200048070ff */
[----:B------:R1:W-:Y:S01]  /*7740*/  @!P2 STG.E.U8 desc[UR16][R12.64+0x9], R15 ;  /* 0x0000090f0c00a986 */ /* 0x0003e2000c101110 */
[----:B------:R-:W-:-:S02]  /*7750*/  ISETP.LT.OR P2, PT, R33, 0x12, !P0 ;  /* 0x000000122100780c */ /* 0x000fc40004741670 */
[----:B------:R-:W-:Y:S01]  /*7760*/  F2FP.SATFINITE.E4M3.F32.PACK_AB_MERGE_C R91, RZ, R91, RZ ;  /* 0x0000005bff5b723e */ /* 0x000fe200048070ff */
[----:B------:R-:W-:Y:S01]  /*7770*/  @!P5 STG.E.U8 desc[UR16][R12.64+0x8], R109 ;  /* 0x0000086d0c00d986 */ /* 0x000fe2000c101110 */
[C---:B------:R-:W-:Y:S02]  /*7780*/  ISETP.LT.OR P5, PT, R33.reuse, 0x11, !P0 ;  /* 0x000000112100780c */ /* 0x040fe400047a1670 */
[----:B------:R-:W-:Y:S01]  /*7790*/  F2FP.SATFINITE.E4M3.F32.PACK_AB_MERGE_C R89, RZ, R89, RZ ;  /* 0x00000059ff59723e */ /* 0x000fe200048070ff */
[----:B------:R-:W-:Y:S01]  /*77a0*/  @!P4 STG.E.U8 desc[UR16][R10.64+0x8], R111 ;  /* 0x0000086f0a00c986 */ /* 0x000fe2000c101110 */
[----:B0-----:R-:W-:Y:S02]  /*77b0*/  F2FP.SATFINITE.E4M3.F32.PACK_AB_MERGE_C R7, RZ, R104, RZ ;  /* 0x00000068ff07723e */ /* 0x001fe400048070ff */
[C---:B------:R-:W-:Y:S02]  /*77c0*/  ISETP.LT.OR P4, PT, R33.reuse, 0x11, !P1 ;  /* 0x000000112100780c */ /* 0x040fe40004f81670 */
[----:B-1----:R-:W-:Y:S01]  /*77d0*/  F2FP.SATFINITE.E4M3.F32.PACK_AB_MERGE_C R15, RZ, R100, RZ ;  /* 0x00000064ff0f723e */ /* 0x002fe200048070ff */
[----:B------:R0:W-:Y:S01]  /*77e0*/  @!P6 STG.E.U8 desc[UR16][R10.64+0x9], R7 ;  /* 0x000009070a00e986 */ /* 0x0001e2000c101110 */
[----:B------:R-:W-:-:S02]  /*77f0*/  ISETP.LT.OR P6, PT, R33, 0x12, !P1 ;  /* 0x000000122100780c */ /* 0x000fc40004fc1670 */
[----:B------:R-:W-:Y:S01]  /*7800*/  F2FP.SATFINITE.E4M3.F32.PACK_AB_MERGE_C R19, RZ, R19, RZ ;  /* 0x00000013ff13723e */ /* 0x000fe200048070ff */
[----:B------:R1:W-:Y:S01]  /*7810*/  @!P2 STG.E.U8 desc[UR16][R12.64+0x11], R15 ;  /* 0x0000110f0c00a986 */ /* 0x0003e2000c101110 */
[C---:B------:R-:W-:Y:S02]  /*7820*/  ISETP.LT.OR P2, PT, R33.reuse, 0x1a, !P0 ;  /* 0x0000001a2100780c */ /* 0x040fe40004741670 */
[----:B------:R-:W-:Y:S01]  /*7830*/  F2FP.SATFINITE.E4M3.F32.PACK_AB_MERGE_C R21, RZ, R21, RZ ;  /* 0x00000015ff15723e */ /* 0x000fe200048070ff */
[----:B------:R-:W-:Y:S01]  /*7840*/  @!P5 STG.E.U8 desc[UR16][R12.64+0x10], R107 ;  /* 0x0000106b0c00d986 */ /* 0x000fe2000c101110 */
[----:B------:R-:W-:Y:S02]  /*7850*/  ISETP.LT.OR P5, PT, R33, 0x19, !P0 ;  /* 0x000000192100780c */ /* 0x000fe400047a1670 */
[----:B------:R-:W-:Y:S01]  /*7860*/  F2FP.SATFINITE.E4M3.F32.PACK_AB_MERGE_C R17, RZ, R20, RZ ;  /* 0x00000014ff11723e */ /* 0x000fe200048070ff */
[----:B------:R-:W-:Y:S01]  /*7870*/  @!P4 STG.E.U8 desc[UR16][R10.64+0x10], R105 ;  /* 0x000010690a00c986 */ /* 0x000fe2000c101110 */
[----:B0-----:R-:W-:-:S02]  /*7880*/  F2FP.SATFINITE.E4M3.F32.PACK_AB_MERGE_C R7, RZ, R102, RZ ;  /* 0x00000066ff07723e */ /* 0x001fc400048070ff */
[C---:B------:R-:W-:Y:S02]  /*7890*/  ISETP.LT.OR P4, PT, R33.reuse, 0x19, !P1 ;  /* 0x000000192100780c */ /* 0x040fe40004f81670 */
[----:B-1----:R-:W-:Y:S01]  /*78a0*/  F2FP.SATFINITE.E4M3.F32.PACK_AB_MERGE_C R15, RZ, R98, RZ ;  /* 0x00000062ff0f723e */ /* 0x002fe200048070ff */
[----:B------:R0:W-:Y:S01]  /*78b0*/  @!P6 STG.E.U8 desc[UR16][R10.64+0x11], R7 ;  /* 0x000011070a00e986 */ /* 0x0001e2000c101110 */
[----:B------:R-:W-:-:S03]  /*78c0*/  ISETP.LT.OR P6, PT, R33, 0x1a, !P1 ;  /* 0x0000001a2100780c */ /* 0x000fc60004fc1670 */
[----:B------:R1:W-:Y:S01]  /*78d0*/  @!P2 STG.E.U8 desc[UR16][R12.64+0x19], R15 ;  /* 0x0000190f0c00a986 */ /* 0x0003e2000c101110 */
[----:B------:R-:W-:-:S03]  /*78e0*/  ISETP.LT.OR P2, PT, R33, 0x22, !P0 ;  /* 0x000000222100780c */ /* 0x000fc60004741670 */
[----:B------:R-:W-:Y:S01]  /*78f0*/  @!P5 STG.E.U8 desc[UR16][R12.64+0x18], R103 ;  /* 0x000018670c00d986 */ /* 0x000fe2000c101110 */
[C---:B------:R-:W-:Y:S02]  /*7900*/  ISETP.LT.OR P5, PT, R33.reuse, 0x21, !P0 ;  /* 0x000000212100780c */ /* 0x040fe400047a1670 */
[----:B0-----:R-:W-:Y:S01]  /*7910*/  F2FP.SATFINITE.E4M3.F32.PACK_AB_MERGE_C R7, RZ, R96, RZ ;  /* 0x00000060ff07723e */ /* 0x001fe200048070ff */
[----:B------:R-:W-:Y:S01]  /*7920*/  @!P4 STG.E.U8 desc[UR16][R10.64+0x18], R101 ;  /* 0x000018650a00c986 */ /* 0x000fe2000c101110 */
        /* <DEDUP_REMOVED lines=25> */
[C---:B------:R-:W-:Y:S02]  /*7ac0*/  ISETP.LT.OR P2, PT, R33.reuse, 0x39, !P0 ;  /* 0x000000392100780c */ /* 0x040fe40004741670 */
[C---:B------:R-:W-:Y:S01]  /*7ad0*/  ISETP.LT.OR P0, PT, R33.reuse, 0x3a, !P0 ;  /* 0x0000003a2100780c */ /* 0x040fe20004701670 */
[----:B------:R1:W-:Y:S01]  /*7ae0*/  @!P5 STG.E.U8 desc[UR16][R12.64+0x30], R91 ;  /* 0x0000305b0c00d986 */ /* 0x0003e2000c101110 */
[C---:B------:R-:W-:Y:S02]  /*7af0*/  ISETP.LT.OR P5, PT, R33.reuse, 0x39, !P1 ;  /* 0x000000392100780c */ /* 0x040fe40004fa1670 */
[----:B------:R-:W-:Y:S01]  /*7b00*/  ISETP.LT.OR P1, PT, R33, 0x3a, !P1 ;  /* 0x0000003a2100780c */ /* 0x000fe20004f21670 */
[----:B------:R1:W-:Y:S01]  /*7b10*/  @!P4 STG.E.U8 desc[UR16][R10.64+0x30], R89 ;  /* 0x000030590a00c986 */ /* 0x0003e2000c101110 */
[----:B0-----:R-:W-:-:S05]  /*7b20*/  F2FP.SATFINITE.E4M3.F32.PACK_AB_MERGE_C R7, RZ, R22, RZ ;  /* 0x00000016ff07723e */ /* 0x001fca00048070ff */
[----:B------:R1:W-:Y:S04]  /*7b30*/  @!P6 STG.E.U8 desc[UR16][R10.64+0x31], R7 ;  /* 0x000031070a00e986 */ /* 0x0003e8000c101110 */
[----:B------:R1:W-:Y:S04]  /*7b40*/  @!P2 STG.E.U8 desc[UR16][R12.64+0x38], R19 ;  /* 0x000038130c00a986 */ /* 0x0003e8000c101110 */
[----:B------:R1:W-:Y:S04]  /*7b50*/  @!P0 STG.E.U8 desc[UR16][R12.64+0x39], R15 ;  /* 0x0000390f0c008986 */ /* 0x0003e8000c101110 */
[----:B------:R1:W-:Y:S04]  /*7b60*/  @!P5 STG.E.U8 desc[UR16][R10.64+0x38], R21 ;  /* 0x000038150a00d986 */ /* 0x0003e8000c101110 */
[----:B------:R1:W-:Y:S02]  /*7b70*/  @!P1 STG.E.U8 desc[UR16][R10.64+0x39], R17 ;  /* 0x000039110a009986 */ /* 0x0003e4000c101110 */
.L_x_168:
[----:B------:R-:W-:Y:S05]  /*7b80*/  BSYNC B0 ;  /* 0x0000000000007941 */ /* 0x000fea0003800000 */
.L_x_38:
[----:B------:R-:W-:Y:S01]  /*7b90*/  ULDC UR6, c[0x0][0xc] ;  /* 0x0000030000067ab9 */ /* 0x000fe20000000800 */
[----:B------:R-:W-:Y:S01]  /*7ba0*/  ULDC UR7, c[0x0][0x10] ;  /* 0x0000040000077ab9 */ /* 0x000fe20000000800 */
[----:B01---5:R-:W0:Y:S01]  /*7bb0*/  LDC R7, c[0x0][0x14] ;  /* 0x00000500ff077b82 */ /* 0x023e220000000800 */
[----:B------:R-:W-:Y:S01]  /*7bc0*/  UIMAD.WIDE.U32 UR6, UR6, UR7, URZ ;  /* 0x00000007060672a5 */ /* 0x000fe2000f8e003f */
[----:B------:R-:W-:Y:S01]  /*7bd0*/  PRMT R10, RZ, 0x7610, R10 ;  /* 0x00007610ff0a7816 */ /* 0x000fe2000000000a */
[----:B------:R-:W-:-:S04]  /*7be0*/  IMAD.MOV.U32 R11, RZ, RZ, -0x1 ;  /* 0xffffffffff0b7424 */ /* 0x000fc800078e00ff */
[----:B0-----:R-:W-:-:S04]  /*7bf0*/  IMAD.WIDE.U32 R2, R7, UR6, R2 ;  /* 0x0000000607027c25 */ /* 0x001fc8000f8e0002 */
[----:B------:R-:W-:Y:S01]  /*7c00*/  IMAD R7, R7, UR7, RZ ;  /* 0x0000000707077c24 */ /* 0x000fe2000f8e02ff */
[----:B------:R-:W-:Y:S02]  /*7c10*/  ULDC.64 UR6, c[0x0][0x650] ;  /* 0x0001940000067ab9 */ /* 0x000fe40000000a00 */
[----:B------:R-:W-:Y:S01]  /*7c20*/  ISETP.GE.U32.AND P0, PT, R2, UR6, PT ;  /* 0x0000000602007c0c */ /* 0x000fe2000bf06070 */
[----:B------:R-:W-:Y:S02]  /*7c30*/  IMAD.IADD R3, R3, 0x1, R7 ;  /* 0x0000000103037824 */ /* 0x000fe400078e0207 */
[----:B------:R-:W-:-:S03]  /*7c40*/  IMAD.MOV.U32 R7, RZ, RZ, -0x1 ;  /* 0xffffffffff077424 */ /* 0x000fc600078e00ff */
[----:B------:R-:W-:-:S13]  /*7c50*/  ISETP.GE.U32.AND.EX P0, PT, R3, UR7, PT, P0 ;  /* 0x0000000703007c0c */ /* 0x000fda000bf06100 */
[----:B------:R-:W-:Y:S05]  /*7c60*/  @P0 BRA `(.L_x_169) ;  /* 0x0000000400600947 */ /* 0x000fea0003800000 */
[----:B------:R-:W0:Y:S01]  /*7c70*/  S2R R22, SR_CTAID.X ;  /* 0x0000000000167919 */ /* 0x000e220000002500 */
[----:B------:R-:W1:Y:S01]  /*7c80*/  LDC.64 R16, c[0x0][0x628] ;  /* 0x00018a00ff107b82 */ /* 0x000e620000000a00 */
[----:B------:R-:W-:Y:S01]  /*7c90*/  ULDC UR6, c[0x0][0x150] ;  /* 0x0000540000067ab9 */ /* 0x000fe20000000800 */
[----:B--234-:R-:W-:Y:S01]  /*7ca0*/  IMAD.MOV.U32 R14, RZ, RZ, R2 ;  /* 0x000000ffff0e7224 */ /* 0x01cfe200078e0002 */
[----:B------:R-:W2:Y:S01]  /*7cb0*/  S2R R24, SR_CTAID.Y ;  /* 0x0000000000187919 */ /* 0x000ea20000002600 */
[----:B------:R-:W-:-:S04]  /*7cc0*/  IMAD.MOV.U32 R15, RZ, RZ, R3 ;  /* 0x000000ffff0f7224 */ /* 0x000fc800078e0003 */
[----:B------:R-:W3:Y:S08]  /*7cd0*/  LDC R25, c[0x0][0x144] ;  /* 0x00005100ff197b82 */ /* 0x000ef00000000800 */
[----:B------:R-:W4:Y:S08]  /*7ce0*/  LDC R18, c[0x0][0x630] ;  /* 0x00018c00ff127b82 */ /* 0x000f300000000800 */
[----:B------:R-:W2:Y:S01]  /*7cf0*/  LDC.64 R20, c[0x0][0x620] ;  /* 0x00018800ff147b82 */ /* 0x000ea20000000a00 */
[----:B-1----:R-:W-:-:S04]  /*7d00*/  ISETP.NE.U32.AND P0, PT, R16, RZ, PT ;  /* 0x000000ff1000720c */ /* 0x002fc80003f05070 */
[----:B------:R-:W-:Y:S02]  /*7d10*/  ISETP.NE.AND.EX P0, PT, R17, RZ, PT, P0 ;  /* 0x000000ff1100720c */ /* 0x000fe40003f05300 */
[----:B0-----:R-:W-:-:S05]  /*7d20*/  I2FP.F32.U32 R7, R22 ;  /* 0x0000001600077245 */ /* 0x001fca0000201000 */
[----:B------:R-:W-:-:S04]  /*7d30*/  FMUL R7, R7, UR6 ;  /* 0x0000000607077c20 */ /* 0x000fc80008400000 */
[----:B------:R0:W1:Y:S02]  /*7d40*/  F2I.U32.TRUNC.NTZ R23, R7 ;  /* 0x0000000700177305 */ /* 0x000064000020f000 */
[----:B---34-:R-:W-:Y:S05]  /*7d50*/  @!P0 BRA `(.L_x_170) ;  /* 0x0000000000288947 */ /* 0x018fea0003800000 */
[----:B0-----:R-:W0:Y:S02]  /*7d60*/  LDC R7, c[0x0][0x634] ;  /* 0x00018d00ff077b82 */ /* 0x001e240000000800 */
        /* <DEDUP_REMOVED lines=9> */
.L_x_170:
[-CC-:B------:R-:W-:Y:S01]  /*7e00*/  SHF.R.U64 R19, R14, R18.reuse, R15.reuse ;  /* 0x000000120e137219 */ /* 0x180fe2000000120f */
[----:B------:R-:W3:Y:S01]  /*7e10*/  LDC.64 R30, c[0x0][0x640] ;  /* 0x00019000ff1e7b82 */ /* 0x000ee20000000a00 */
[----:B0-----:R-:W-:Y:S01]  /*7e20*/  SHF.R.U32.HI R7, RZ, R18, R15 ;  /* 0x00000012ff077219 */ /* 0x001fe2000001160f */
[----:B-1----:R-:W-:Y:S01]  /*7e30*/  IMAD.MOV R23, RZ, RZ, -R23 ;  /* 0x000000ffff177224 */ /* 0x002fe200078e0a17 */
[----:B------:R-:W-:Y:S01]  /*7e40*/  IADD3 R13, P0, RZ, -R19, RZ ;  /* 0x80000013ff0d7210 */ /* 0x000fe20007f1e0ff */
[----:B------:R-:W-:Y:S02]  /*7e50*/  ULDC UR6, c[0x0][0x154] ;  /* 0x0000550000067ab9 */ /* 0x000fe40000000800 */
[----:B------:R-:W-:Y:S02]  /*7e60*/  IMAD R25, R25, R23, R22 ;  /* 0x0000001719197224 */ /* 0x000fe400078e0216 */
[----:B------:R-:W0:Y:S01]  /*7e70*/  LDC R14, c[0x0][0x618] ;  /* 0x00018600ff0e7b82 */ /* 0x000e220000000800 */
[----:B------:R-:W-:-:S02]  /*7e80*/  IMAD.X R7, RZ, RZ, ~R7, P0 ;  /* 0x000000ffff077224 */ /* 0x000fc400000e0e07 */
[----:B--2---:R-:W-:-:S04]  /*7e90*/  IMAD.WIDE.U32 R10, R13, R20, R2 ;  /* 0x000000140d0a7225 */ /* 0x004fc800078e0002 */
[----:B------:R-:W-:Y:S01]  /*7ea0*/  IMAD R12, R7, R20, RZ ;  /* 0x00000014070c7224 */ /* 0x000fe200078e02ff */
[----:B------:R-:W1:Y:S03]  /*7eb0*/  LDC R26, c[0x0][0x608] ;  /* 0x00018200ff1a7b82 */ /* 0x000e660000000800 */
[----:B------:R-:W-:Y:S02]  /*7ec0*/  IMAD R7, R13, R21, R12 ;  /* 0x000000150d077224 */ /* 0x000fe400078e020c */
[----:B------:R-:W-:Y:S02]  /*7ed0*/  IMAD.MOV.U32 R13, RZ, RZ, 0x1 ;  /* 0x00000001ff0d7424 */ /* 0x000fe400078e00ff */
[----:B------:R-:W-:Y:S01]  /*7ee0*/  IMAD.IADD R7, R11, 0x1, R7 ;  /* 0x000000010b077824 */ /* 0x000fe200078e0207 */
[----:B------:R-:W2:Y:S01]  /*7ef0*/  LDC R28, c[0x0][0x658] ;  /* 0x00019600ff1c7b82 */ /* 0x000ea20000000800 */
[----:B------:R-:W-:-:S02]  /*7f00*/  I2FP.F32.U32 R11, R24 ;  /* 0x00000018000b7245 */ /* 0x000fc40000201000 */
[----:B---3--:R-:W-:-:S03]  /*7f10*/  ISETP.NE.U32.AND P0, PT, R30, RZ, PT ;  /* 0x000000ff1e00720c */ /* 0x008fc60003f05070 */
[----:B------:R-:W-:Y:S01]  /*7f20*/  FMUL R12, R11, UR6 ;  /* 0x000000060b0c7c20 */ /* 0x000fe20008400000 */
[----:B------:R-:W-:Y:S01]  /*7f30*/  ISETP.NE.AND.EX P0, PT, R31, RZ, PT, P0 ;  /* 0x000000ff1f00720c */ /* 0x000fe20003f05300 */
[----:B------:R-:W3:Y:S01]  /*7f40*/  LDC R23, c[0x0][0x148] ;  /* 0x00005200ff177b82 */ /* 0x000ee20000000800 */
[-CC-:B0-----:R-:W-:Y:S01]  /*7f50*/  SHF.R.U64 R18, R10, R14.reuse, R7.reuse ;  /* 0x0000000e0a127219 */ /* 0x181fe20000001207 */
[----:B------:R0:W4:Y:S01]  /*7f60*/  F2I.U32.TRUNC.NTZ R20, R12 ;  /* 0x0000000c00147305 */ /* 0x000122000020f000 */
[----:B------:R-:W-:Y:S01]  /*7f70*/  SHF.R.U32.HI R7, RZ, R14, R7 ;  /* 0x0000000eff077219 */ /* 0x000fe20000011607 */
[----:B------:R-:W-:-:S04]  /*7f80*/  IMAD.MOV.U32 R11, RZ, RZ, -0x1 ;  /* 0xffffffffff0b7424 */ /* 0x000fc800078e00ff */
[----:B------:R-:W0:Y:S01]  /*7f90*/  LDC R22, c[0x0][0x600] ;  /* 0x00018000ff167b82 */ /* 0x000e220000000800 */
[-CC-:B-1----:R-:W-:Y:S02]  /*7fa0*/  SHF.R.U64 R16, R18, R26.reuse, R7.reuse ;  /* 0x0000001a12107219 */ /* 0x182fe40000001207 */
[----:B------:R-:W-:-:S05]  /*7fb0*/  SHF.R.U32.HI R7, RZ, R26, R7 ;  /* 0x0000001aff077219 */ /* 0x000fca0000011607 */
[----:B------:R-:W1:Y:S01]  /*7fc0*/  LDC R29, c[0x0][0x648] ;  /* 0x00019200ff1d7b82 */ /* 0x000e620000000800 */
[-C--:B--2---:R-:W-:Y:S02]  /*7fd0*/  SHF.L.U32 R10, R11, R28.reuse, RZ ;  /* 0x0000001c0b0a7219 */ /* 0x084fe400000006ff */
[-CC-:B------:R-:W-:Y:S02]  /*7fe0*/  SHF.R.U64 R21, R16, R28.reuse, R7.reuse ;  /* 0x0000001c10157219 */ /* 0x180fe40000001207 */
[----:B------:R-:W-:Y:S02]  /*7ff0*/  SHF.R.U32.HI R11, RZ, R28, R7 ;  /* 0x0000001cff0b7219 */ /* 0x000fe40000011607 */
[----:B------:R-:W-:Y:S01]  /*8000*/  LOP3.LUT R27, RZ, R10, RZ, 0x33, !PT ;  /* 0x0000000aff1b7212 */ /* 0x000fe200078e33ff */
[----:B------:R-:W2:Y:S01]  /*8010*/  LDC R33, c[0x0][0x638] ;  /* 0x00018e00ff217b82 */ /* 0x000ea20000000800 */
[----:B------:R-:W-:Y:S01]  /*8020*/  SHF.L.U32 R28, R13, R28, RZ ;  /* 0x0000001c0d1c7219 */ /* 0x000fe200000006ff */
[----:B------:R-:W-:-:S06]  /*8030*/  IMAD.MOV.U32 R10, RZ, RZ, R21 ;  /* 0x000000ffff0a7224 */ /* 0x000fcc00078e0015 */
[----:B------:R-:W0:Y:S01]  /*8040*/  LDC R34, c[0x0][0x610] ;  /* 0x00018400ff227b82 */ /* 0x000e220000000800 */
[----:B----4-:R-:W-:Y:S05]  /*8050*/  @!P0 BRA `(.L_x_171) ;  /* 0x0000000000288947 */ /* 0x010fea0003800000 */
[----:B------:R-:W4:Y:S02]  /*8060*/  LDC R10, c[0x0][0x64c] ;  /* 0x00019300ff0a7b82 */ /* 0x000f240000000800 */
[----:B----4-:R-:W-:-:S05]  /*8070*/  IADD3 R7, P0, R21, R10, RZ ;  /* 0x0000000a15077210 */ /* 0x010fca0007f1e0ff */
[----:B------:R-:W-:-:S04]  /*8080*/  IMAD.X R17, RZ, RZ, R11, P0 ;  /* 0x000000ffff117224 */ /* 0x000fc800000e060b */
[----:B------:R-:W-:-:S04]  /*8090*/  IMAD.WIDE.U32 R10, R17, R30, RZ ;  /* 0x0000001e110a7225 */ /* 0x000fc800078e00ff */
[----:B0-----:R-:W-:-:S04]  /*80a0*/  IMAD.WIDE.U32 R12, P0, R7, R31, R10 ;  /* 0x0000001f070c7225 */ /* 0x001fc8000780000a */
[----:B------:R-:W-:-:S04]  /*80b0*/  IMAD.WIDE.U32 R10, R7, R30, RZ ;  /* 0x0000001e070a7225 */ /* 0x000fc800078e00ff */
[----:B------:R-:W-:Y:S01]  /*80c0*/  IMAD.X R15, RZ, RZ, RZ, P0 ;  /* 0x000000ffff0f7224 */ /* 0x000fe200000e06ff */
[----:B------:R-:W-:Y:S01]  /*80d0*/  IADD3 RZ, P0, R11, R12, RZ ;  /* 0x0000000c0bff7210 */ /* 0x000fe20007f1e0ff */
[----:B------:R-:W-:-:S04]  /*80e0*/  IMAD.MOV.U32 R14, RZ, RZ, R13 ;  /* 0x000000ffff0e7224 */ /* 0x000fc800078e000d */
[----:B------:R-:W-:-:S08]  /*80f0*/  IMAD.WIDE.U32.X R10, R17, R31, R14, P0 ;  /* 0x0000001f110a7225 */ /* 0x000fd000000e040e */
.L_x_171:
[----:B-1----:R-:W-:Y:S01]  /*8100*/  SHF.R.U64 R7, R10, R29, R11 ;  /* 0x0000001d0a077219 */ /* 0x002fe2000000120b */
[----:B0-----:R-:W-:Y:S01]  /*8110*/  VIADD R11, R22, 0xffffffff ;  /* 0xffffffff160b7836 */ /* 0x001fe20000000000 */
[----:B------:R-:W-:Y:S01]  /*8120*/  LOP3.LUT R32, R16, R27, RZ, 0xc0, !PT ;  /* 0x0000001b10207212 */ /* 0x000fe200078ec0ff */
[----:B------:R-:W-:Y:S02]  /*8130*/  IMAD.MOV R20, RZ, RZ, -R20 ;  /* 0x000000ffff147224 */ /* 0x000fe400078e0a14 */
[----:B------:R-:W-:Y:S01]  /*8140*/  IMAD.MOV R10, RZ, RZ, -R7 ;  /* 0x000000ffff0a7224 */ /* 0x000fe200078e0a07 */
[----:B------:R-:W-:Y:S01]  /*8150*/  LOP3.LUT R18, R18, R11, RZ, 0xc0, !PT ;  /* 0x0000000b12127212 */ /* 0x000fe200078ec0ff */
[----:B------:R-:W-:Y:S02]  /*8160*/  IMAD R32, R28, R7, R32 ;  /* 0x000000071c207224 */ /* 0x000fe400078e0220 */
[----:B---3--:R-:W-:Y:S02]  /*8170*/  @P3 IMAD R25, R23, R20, R24 ;  /* 0x0000001417193224 */ /* 0x008fe400078e0218 */
[----:B--2---:R-:W-:-:S02]  /*8180*/  IMAD R7, R10, R33, R21 ;  /* 0x000000210a077224 */ /* 0x004fc400078e0215 */
[----:B------:R-:W-:Y:S02]  /*8190*/  IMAD R32, R32, R34, R25 ;  /* 0x0000002220207224 */ /* 0x000fe400078e0219 */
[----:B------:R-:W-:Y:S02]  /*81a0*/  IMAD R7, R7, R22, R18 ;  /* 0x0000001607077224 */ /* 0x000fe400078e0212 */
[----:B------:R-:W-:-:S03]  /*81b0*/  IMAD.MOV.U32 R10, RZ, RZ, 0x1 ;  /* 0x00000001ff0a7424 */ /* 0x000fc600078e00ff */
[----:B------:R-:W-:Y:S02]  /*81c0*/  SEL R11, R7, R32, !P3 ;  /* 0x00000020070b7207 */ /* 0x000fe40005800000 */
[----:B------:R-:W-:Y:S01]  /*81d0*/  SEL R32, R32, R7, !P3 ;  /* 0x0000000720207207 */ /* 0x000fe20005800000 */
[----:B------:R-:W-:-:S07]  /*81e0*/  IMAD.MOV.U32 R7, RZ, RZ, R19 ;  /* 0x000000ffff077224 */ /* 0x000fce00078e0013 */
.L_x_169:
[----:B------:R-:W-:Y:S01]  /*81f0*/  LOP3.LUT P0, RZ, R10, 0xff, RZ, 0xc0, !PT ;  /* 0x000000ff0aff7812 */ /* 0x000fe2000780c0ff */
[----:B------:R-:W-:-:S12]  /*8200*/  IMAD.MOV.U32 R10, RZ, RZ, R32 ;  /* 0x000000ffff0a7224 */ /* 0x000fd800078e0020 */
[----:B------:R-:W-:Y:S05]  /*8210*/  @P0 BRA `(.L_x_172) ;  /* 0xffffff9000380947 */ /* 0x000fea000383ffff */
[----:B------:R-:W-:Y:S05]  /*8220*/  EXIT ;  /* 0x000000000000794d */ /* 0x000fea0003800000 */
.L_x_8:
        /* <DEDUP_REMOVED lines=26> */
.L_x_174:
[----:B------:R-:W0:Y:S01]  /*83d0*/  LDC.64 R28, c[0x0][0x640] ;  /* 0x00019000ff1c7b82 */ /* 0x000e220000000a00 */
[-CC-:B------:R-:W-:Y:S01]  /*83e0*/  SHF.R.U64 R21, R16, R6.reuse, R17.reuse ;  /* 0x0000000610157219 */ /* 0x180fe20000001211 */
[----:B------:R-:W-:Y:S01]  /*83f0*/  IMAD.MOV.U32 R31, RZ, RZ, 0x1 ;  /* 0x00000001ff1f7424 */ /* 0x000fe200078e00ff */
[----:B------:R-:W-:Y:S02]  /*8400*/  SHF.R.U32.HI R5, RZ, R6, R17 ;  /* 0x00000006ff057219 */ /* 0x000fe40000011611 */
        /* <DEDUP_REMOVED lines=9> */
[----:B0-----:R-:W-:Y:S01]  /*84a0*/  ISETP.NE.U32.AND P0, PT, R28, RZ, PT ;  /* 0x000000ff1c00720c */ /* 0x001fe20003f05070 */
[----:B------:R-:W-:-:S03]  /*84b0*/  IMAD.MOV.U32 R11, RZ, RZ, -0x1 ;  /* 0xffffffffff0b7424 */ /* 0x000fc600078e00ff */
[----:B------:R-:W-:Y:S02]  /*84c0*/  ISETP.NE.AND.EX P0, PT, R29, RZ, PT, P0 ;  /* 0x000000ff1d00720c */ /* 0x000fe40003f05300 */
[----:B------:R-:W0:Y:S01]  /*84d0*/  LDC R24, c[0x0][0x600] ;  /* 0x00018000ff187b82 */ /* 0x000e220000000800 */
[-CC-:B-1----:R-:W-:Y:S02]  /*84e0*/  SHF.R.U64 R18, R10, R14.reuse, R5.reuse ;  /* 0x0000000e0a127219 */ /* 0x182fe40000001205 */
[----:B------:R-:W-:-:S05]  /*84f0*/  SHF.R.U32.HI R5, RZ, R14, R5 ;  /* 0x0000000eff057219 */ /* 0x000fca0000011605 */
        /* <DEDUP_REMOVED lines=21> */
.L_x_175:
[----:B-1----:R-:W-:Y:S01]  /*8650*/  SHF.R.U64 R6, R10, R25, R11 ;  /* 0x000000190a067219 */ /* 0x002fe2000000120b */
[----:B0-----:R-:W-:Y:S01]  /*8660*/  VIADD R11, R24, 0xffffffff ;  /* 0xffffffff180b7836 */ /* 0x001fe20000000000 */
[----:B------:R-:W-:Y:S01]  /*8670*/  SHF.L.U32 R9, R31, R26, RZ ;  /* 0x0000001a1f097219 */ /* 0x000fe200000006ff */
[----:B------:R-:W-:Y:S01]  /*8680*/  @P3 IMAD R12, R13, R20, R8 ;  /* 0x000000140d0c3224 */ /* 0x000fe200078e0208 */
[----:B------:R-:W-:Y:S01]  /*8690*/  LOP3.LUT R5, R22, R33, RZ, 0xc0, !PT ;  /* 0x0000002116057212 */ /* 0x000fe200078ec0ff */
[----:B------:R-:W-:Y:S01]  /*86a0*/  IMAD.MOV R10, RZ, RZ, -R6 ;  /* 0x000000ffff0a7224 */ /* 0x000fe200078e0a06 */
[----:B------:R-:W-:Y:S01]  /*86b0*/  LOP3.LUT R18, R18, R11, RZ, 0xc0, !PT ;  /* 0x0000000b12127212 */ /* 0x000fe200078ec0ff */
[----:B------:R-:W-:Y:S02]  /*86c0*/  IMAD.MOV.U32 R8, RZ, RZ, 0x1 ;  /* 0x00000001ff087424 */ /* 0x000fe400078e00ff */
[----:B------:R-:W-:Y:S02]  /*86d0*/  IMAD R9, R9, R6, R5 ;  /* 0x0000000609097224 */ /* 0x000fe400078e0205 */
[----:B--2---:R-:W-:-:S02]  /*86e0*/  IMAD R5, R10, R27, R23 ;  /* 0x0000001b0a057224 */ /* 0x004fc400078e0217 */
[----:B---3--:R-:W-:Y:S02]  /*86f0*/  IMAD R6, R9, R30, R12 ;  /* 0x0000001e09067224 */ /* 0x008fe400078e020c */
[----:B------:R-:W-:Y:S01]  /*8700*/  IMAD R9, R5, R24, R18 ;  /* 0x0000001805097224 */ /* 0x000fe200078e0212 */
[----:B------:R-:W-:Y:S01]  /*8710*/  PRMT R5, R8, 0x7610, R5 ;  /* 0x0000761008057816 */ /* 0x000fe20000000005 */
[----:B------:R-:W-:-:S03]  /*8720*/  IMAD.MOV.U32 R16, RZ, RZ, R21 ;  /* 0x000000ffff107224 */ /* 0x000fc600078e0015 */
[----:B------:R-:W-:Y:S02]  /*8730*/  SEL R17, R9, R6, !P3 ;  /* 0x0000000609117207 */ /* 0x000fe40005800000 */
[----:B------:R-:W-:-:S07]  /*8740*/  SEL R6, R6, R9, !P3 ;  /* 0x0000000906067207 */ /* 0x000fce0005800000 */
.L_x_173:
[----:B------:R-:W-:-:S08]  /*8750*/  NOP ;  /* 0x0000000000007918 */ /* 0x000fd00000000000 */
[----:B------:R-:W0:-:S00]  /*8760*/  USETMAXREG.DEALLOC.CTAPOOL 0x28 ;  /* 0x00000028000079c8 */ /* 0x000e0000080e0500 */
[----:B0-----:R-:W-:-:S13]  /*8770*/  ISETP.NE.AND P0, PT, R7, RZ, PT ;  /* 0x000000ff0700720c */ /* 0x001fda0003f05270 */
[----:B------:R-:W-:Y:S05]  /*8780*/  @P0 EXIT ;  /* 0x000000000000094d */ /* 0x000fea0003800000 */
[----:B------:R-:W-:Y:S01]  /*8790*/  LOP3.LUT P0, RZ, R5, 0xff, RZ, 0xc0, !PT ;  /* 0x000000ff05ff7812 */ /* 0x000fe2000780c0ff */
[----:B------:R-:W-:Y:S02]  /*87a0*/  IMAD.MOV.U32 R11, RZ, RZ, 0x1 ;  /* 0x00000001ff0b7424 */ /* 0x000fe400078e00ff */
[----:B------:R-:W-:-:S10]  /*87b0*/  IMAD.MOV.U32 R15, RZ, RZ, RZ ;  /* 0x000000ffff0f7224 */ /* 0x000fd400078e00ff */
[----:B------:R-:W-:Y:S05]  /*87c0*/  @!P0 BRA `(.L_x_176) ;  /* 0x0000000c00888947 */ /* 0x000fea0003800000 */
[----:B------:R-:W0:Y:S01]  /*87d0*/  LDC R5, c[0x0][0x28c] ;  /* 0x0000a300ff057b82 */ /* 0x000e220000000800 */
[----:B------:R-:W-:Y:S01]  /*87e0*/  ULDC UR5, c[0x0][0x658] ;  /* 0x0001960000057ab9 */ /* 0x000fe20000000800 */
[----:B------:R-:W-:Y:S01]  /*87f0*/  UMOV UR11, 0xffffffff ;  /* 0xffffffff000b7882 */ /* 0x000fe20000000000 */
[----:B------:R-:W-:Y:S01]  /*8800*/  UMOV UR17, 0x1 ;  /* 0x0000000100117882 */ /* 0x000fe20000000000 */
[----:B------:R-:W-:Y:S01]  /*8810*/  USHF.L.U32 UR11, UR11, UR5, URZ ;  /* 0x000000050b0b7299 */ /* 0x000fe2000800063f */
[----:B------:R-:W-:Y:S01]  /*8820*/  BSSY B0, `(.L_x_176) ;  /* 0x00000dc000007945 */ /* 0x000fe20003800000 */
[----:B------:R-:W-:Y:S01]  /*8830*/  ULDC UR9, c[0x0][0xc] ;  /* 0x0000030000097ab9 */ /* 0x000fe20000000800 */
[----:B------:R-:W-:Y:S01]  /*8840*/  ULDC UR16, c[0x0][0x10] ;  /* 0x0000040000107ab9 */ /* 0x000fe20000000800 */
[----:B------:R-:W1:Y:S01]  /*8850*/  S2UR UR8, SR_CgaCtaId ;  /* 0x00000000000879c3 */ /* 0x000e620000008800 */
[----:B------:R-:W-:Y:S01]  /*8860*/  ULOP3.LUT UR13, URZ, UR11, URZ, 0x33, !UPT ;  /* 0x0000000b3f0d7292 */ /* 0x000fe2000f8e333f */
[----:B------:R-:W-:Y:S01]  /*8870*/  IMAD.MOV.U32 R13, RZ, RZ, 0x1 ;  /* 0x00000001ff0d7424 */ /* 0x000fe200078e00ff */
[----:B------:R-:W-:Y:S01]  /*8880*/  LOP3.LUT R14, R4, 0x2, RZ, 0xfc, !PT ;  /* 0x00000002040e7812 */ /* 0x000fe200078efcff */
[----:B------:R-:W-:Y:S01]  /*8890*/  IMAD.MOV.U32 R11, RZ, RZ, 0x1 ;  /* 0x00000001ff0b7424 */ /* 0x000fe200078e00ff */
[----:B------:R-:W-:Y:S01]  /*88a0*/  ULDC UR4, c[0x0][0x600] ;  /* 0x0001800000047ab9 */ /* 0x000fe20000000800 */
[----:B------:R-:W-:Y:S01]  /*88b0*/  IMAD.MOV.U32 R15, RZ, RZ, RZ ;  /* 0x000000ffff0f7224 */ /* 0x000fe200078e00ff */
[----:B------:R-:W-:Y:S01]  /*88c0*/  UMOV UR20, 0x11 ;  /* 0x0000001100147882 */ /* 0x000fe20000000000 */
[----:B------:R-:W-:-:S02]  /*88d0*/  UIADD3 UR4, UR4, -0x1, URZ ;  /* 0xffffffff04047890 */ /* 0x000fc4000fffe03f */
[----:B------:R-:W-:Y:S01]  /*88e0*/  USHF.L.U32 UR5, UR17, UR5, URZ ;  /* 0x0000000511057299 */ /* 0x000fe2000800063f */
[----:B------:R-:W-:Y:S01]  /*88f0*/  ULDC.64 UR28, c[0x0][0x198] ;  /* 0x00006600001c7ab9 */ /* 0x000fe20000000a00 */
[----:B0-----:R-:W-:-:S05]  /*8900*/  VIADD R5, R5, 0x3f ;  /* 0x0000003f05057836 */ /* 0x001fca0000000000 */
[----:B------:R-:W-:Y:S01]  /*8910*/  SHF.R.S32.HI R8, RZ, 0x1f, R5 ;  /* 0x0000001fff087819 */ /* 0x000fe20000011405 */
[----:B-1----:R-:W-:-:S03]  /*8920*/  USHF.R.U32.HI UR27, URZ, 0x2, UR8 ;  /* 0x000000023f1b7899 */ /* 0x002fc60008011608 */
[----:B------:R-:W-:Y:S01]  /*8930*/  LEA.HI R8, R8, R5, RZ, 0x6 ;  /* 0x0000000508087211 */ /* 0x000fe200078f30ff */
[----:B------:R-:W-:Y:S02]  /*8940*/  ULOP3.LUT UR10, UR8, 0x3, URZ, 0xc0, !UPT ;  /* 0x00000003080a7892 */ /* 0x000fe4000f8ec03f */
[----:B------:R-:W-:Y:S01]  /*8950*/  USHF.L.U32 UR6, UR8, 0x4, URZ ;  /* 0x0000000408067899 */ /* 0x000fe2000800063f */
[----:B------:R-:W-:Y:S01]  /*8960*/  SHF.R.S32.HI R10, RZ, 0x6, R8 ;  /* 0x00000006ff0a7819 */ /* 0x000fe20000011408 */
[----:B------:R-:W-:Y:S02]  /*8970*/  USHF.L.U32 UR7, UR8, 0xa, URZ ;  /* 0x0000000a08077899 */ /* 0x000fe4000800063f */
[----:B------:R-:W-:Y:S02]  /*8980*/  ULOP3.LUT UR8, UR8, 0xfffffffc, URZ, 0xc0, !UPT ;  /* 0xfffffffc08087892 */ /* 0x000fe4000f8ec03f */
[----:B------:R-:W-:Y:S01]  /*8990*/  UISETP.GT.U32.AND UP0, UPT, UR10, 0xffff, UPT ;  /* 0x0000ffff0a00788c */ /* 0x000fe2000bf04070 */
[----:B------:R-:W-:Y:S01]  /*89a0*/  VIADD R5, R10, 0x1 ;  /* 0x000000010a057836 */ /* 0x000fe20000000000 */
[----:B------:R-:W-:-:S02]  /*89b0*/  ULOP3.LUT UR12, UR8, 0x1, URZ, 0xfc, !UPT ;  /* 0x00000001080c7892 */ /* 0x000fc4000f8efc3f */
[----:B------:R-:W-:Y:S02]  /*89c0*/  ULOP3.LUT UR14, UR8, 0x2, URZ, 0xfc, !UPT ;  /* 0x00000002080e7892 */ /* 0x000fe4000f8efc3f */
[----:B------:R-:W-:Y:S02]  /*89d0*/  USHF.L.U32 UR11, UR17, UR8, URZ ;  /* 0x00000008110b7299 */ /* 0x000fe4000800063f */
[----:B------:R-:W-:Y:S02]  /*89e0*/  ULOP3.LUT UR15, UR8, 0x3, URZ, 0xfc, !UPT ;  /* 0x00000003080f7892 */ /* 0x000fe4000f8efc3f */
[----:B------:R-:W-:Y:S02]  /*89f0*/  UIMAD.WIDE.U32 UR8, UR9, UR16, URZ ;  /* 0x00000010090872a5 */ /* 0x000fe4000f8e003f */
[----:B------:R-:W-:Y:S02]  /*8a00*/  USHF.L.U32 UR12, UR17, UR12, URZ ;  /* 0x0000000c110c7299 */ /* 0x000fe4000800063f */
[----:B------:R-:W-:-:S02]  /*8a10*/  USHF.L.U32 UR14, UR17, UR14, URZ ;  /* 0x0000000e110e7299 */ /* 0x000fc4000800063f */
[----:B------:R-:W-:Y:S01]  /*8a20*/  USEL UR10, UR10, 0xffff, !UP0 ;  /* 0x0000ffff0a0a7887 */ /* 0x000fe2000c000000 */
[----:B------:R-:W-:Y:S01]  /*8a30*/  ULDC UR16, c[0x0][0x14] ;  /* 0x0000050000107ab9 */ /* 0x000fe20000000800 */
[----:B------:R-:W-:Y:S02]  /*8a40*/  USHF.L.U32 UR15, UR17, UR15, URZ ;  /* 0x0000000f110f7299 */ /* 0x000fe4000800063f */
[----:B------:R-:W-:Y:S02]  /*8a50*/  UIMAD.WIDE.U32 UR22, UR8, UR16, URZ ;  /* 0x00000010081672a5 */ /* 0x000fe4000f8e003f */
[----:B------:R-:W-:Y:S02]  /*8a60*/  UIMAD UR8, UR9, UR16, URZ ;  /* 0x00000010090872a4 */ /* 0x000fe4000f8e023f */
[----:B------:R-:W-:Y:S02]  /*8a70*/  ULOP3.LUT UR11, UR14, UR11, UR12, 0xfe, !UPT ;  /* 0x0000000b0e0b7292 */ /* 0x000fe4000f8efe0c */
[----:B------:R-:W-:-:S02]  /*8a80*/  ULOP3.LUT UR10, UR10, 0xffff, URZ, 0xc0, !UPT ;  /* 0x0000ffff0a0a7892 */ /* 0x000fc4000f8ec03f */
[----:B------:R-:W-:Y:S02]  /*8a90*/  ULOP3.LUT UR6, UR6, 0x30, URZ, 0xc0, !UPT ;  /* 0x0000003006067892 */ /* 0x000fe4000f8ec03f */
[----:B------:R-:W-:Y:S02]  /*8aa0*/  ULOP3.LUT UR7, UR7, 0xc00, URZ, 0xc0, !UPT ;  /* 0x00000c0007077892 */ /* 0x000fe4000f8ec03f */
[----:B------:R-:W-:Y:S02]  /*8ab0*/  UIADD3 UR14, UR23, UR8, URZ ;  /* 0x00000008170e7290 */ /* 0x000fe4000fffe03f */
[----:B------:R-:W-:Y:S02]  /*8ac0*/  ULOP3.LUT UR15, UR11, UR15, URZ, 0xfc, !UPT ;  /* 0x0000000f0b0f7292 */ /* 0x000fe4000f8efc3f */
[----:B------:R-:W-:-:S12]  /*8ad0*/  USHF.L.U32 UR20, UR20, UR10, URZ ;  /* 0x0000000a14147299 */ /* 0x000fd8000800063f */
.L_x_187:
[----:B------:R-:W-:-:S03]  /*8ae0*/  UMOV UR8, 0xffffffff ;  /* 0xffffffff00087882 */ /* 0x000fc60000000000 */
[----:B------:R-:W-:Y:S05]  /*8af0*/  BRA.DIV UR8, `(.L_x_177) ;  /* 0x0000001208a87947 */ /* 0x000fea000b800000 */
[----:B------:R-:W-:-:S13]  /*8b00*/  ELECT P0, URZ, PT ;  /* 0x00000000003f782f */ /* 0x000fda0003800000 */
.L_x_205:
[----:B------:R-:W0:Y:S01]  /*8b10*/  LDC R7, c[0x0][0x28c] ;  /* 0x0000a300ff077b82 */ /* 0x000e220000000800 */
[----:B------:R-:W-:Y:S01]  /*8b20*/  BSSY B1, `(.L_x_178) ;  /* 0x000003b000017945 */ /* 0x000fe20003800000 */
[----:B0-----:R-:W-:-:S13]  /*8b30*/  ISETP.LT.OR P0, PT, R7, 0x1, !P0 ;  /* 0x000000010700780c */ /* 0x001fda0004701670 */
[----:B------:R-:W-:Y:S05]  /*8b40*/  @P0 BRA `(.L_x_179) ;  /* 0x0000000000e00947 */ /* 0x000fea0003800000 */
[----:B------:R-:W-:Y:S01]  /*8b50*/  LEA R9, R6, UR27, 0x1 ;  /* 0x0000001b06097c11 */ /* 0x000fe2000f8e08ff */
[----:B------:R-:W-:Y:S01]  /*8b60*/  IMAD.MOV.U32 R21, RZ, RZ, RZ ;  /* 0x000000ffff157224 */ /* 0x000fe200078e00ff */
[----:B------:R-:W-:Y:S01]  /*8b70*/  LEA R17, R17, UR6, 0x6 ;  /* 0x0000000611117c11 */ /* 0x000fe2000f8e30ff */
[----:B------:R-:W-:Y:S02]  /*8b80*/  IMAD.MOV.U32 R6, RZ, RZ, R5 ;  /* 0x000000ffff067224 */ /* 0x000fe400078e0005 */
[----:B------:R-:W-:Y:S02]  /*8b90*/  IMAD.MOV.U32 R7, RZ, RZ, R11 ;  /* 0x000000ffff077224 */ /* 0x000fe400078e000b */
[----:B------:R-:W-:Y:S02]  /*8ba0*/  IMAD.MOV.U32 R8, RZ, RZ, R15 ;  /* 0x000000ffff087224 */ /* 0x000fe400078e000f */
[----:B------:R-:W-:-:S07]  /*8bb0*/  IMAD.SHL.U32 R18, R9, 0x80, RZ ;  /* 0x0000008009127824 */ /* 0x000fce00078e00ff */
.L_x_182:
[----:B------:R-:W0:Y:S01]  /*8bc0*/  S2R R12, SR_CgaCtaId ;  /* 0x00000000000c7919 */ /* 0x000e220000008800 */
[----:B------:R-:W-:Y:S02]  /*8bd0*/  MOV R9, 0x400 ;  /* 0x0000040000097802 */ /* 0x000fe40000000f00 */
[----:B------:R-:W-:Y:S02]  /*8be0*/  LOP3.LUT P1, RZ, R0, 0x7f, RZ, 0xc0, !PT ;  /* 0x0000007f00ff7812 */ /* 0x000fe4000782c0ff */
[----:B0-----:R-:W-:Y:S02]  /*8bf0*/  LEA R19, R12, R9, 0x18 ;  /* 0x000000090c137211 */ /* 0x001fe400078ec0ff */
[----:B------:R-:W-:-:S09]  /*8c00*/  SHF.L.U32 R9, R7, 0x1f, RZ ;  /* 0x0000001f07097819 */ /* 0x000fd200000006ff */
[----:B------:R-:W0:Y:S01]  /*8c10*/  @!P1 LDC R12, c[0x0][0x500] ;  /* 0x00014000ff0c9b82 */ /* 0x000e220000000800 */
[----:B------:R-:W-:-:S04]  /*8c20*/  IMAD R20, R8, 0x8, R19 ;  /* 0x0000000808147824 */ /* 0x000fc800078e0213 */
[----:B------:R-:W1:Y:S02]  /*8c30*/  SYNCS.PHASECHK.TRANS64.TRYWAIT P0, [R20+URZ+0x58], R9 ;  /* 0x00005809140075a7 */ /* 0x000e64000800017f */
[----:B-1----:R-:W-:Y:S05]  /*8c40*/  @!P0 BRA `(.L_x_180) ;  /* 0x0000001000748947 */ /* 0x002fea0003800000 */
.L_x_206:
[----:B-1----:R-:W-:Y:S01]  /*8c50*/  PRMT R9, R14, 0x9910, RZ ;  /* 0x000099100e097816 */ /* 0x002fe200000000ff */
[----:B0-----:R0:W-:Y:S03]  /*8c60*/  @!P1 SYNCS.ARRIVE.TRANS64 RZ, [R20+URZ], R12 ;  /* 0x0000000c14ff99a7 */ /* 0x0011e6000800003f */
[----:B------:R-:W-:-:S13]  /*8c70*/  ISETP.NE.AND P0, PT, R9, 0x2, PT ;  /* 0x000000020900780c */ /* 0x000fda0003f05270 */
[----:B0-----:R-:W-:Y:S05]  /*8c80*/  @P0 BRA `(.L_x_181) ;  /* 0x0000000000040947 */ /* 0x001fea0003800000 */
[----:B------:R-:W-:Y:S01]  /*8c90*/  BPT.TRAP 0x1 ;  /* 0x000000040000795c */ /* 0x000fe20000300000 */
.L_x_181:
[----:B------:R-:W-:Y:S01]  /*8ca0*/  LEA R9, R8, UR27, 0x1 ;  /* 0x0000001b08097c11 */ /* 0x000fe2000f8e08ff */
[----:B------:R-:W-:Y:S01]  /*8cb0*/  VIADD R6, R6, 0xffffffff ;  /* 0xffffffff06067836 */ /* 0x000fe20000000000 */
[----:B------:R-:W-:Y:S01]  /*8cc0*/  R2UR UR11, R8 ;  /* 0x00000000080b72ca */ /* 0x000fe200000e0000 */
[----:B------:R-:W-:Y:S01]  /*8cd0*/  UIADD3 UR16, UP0, UR28, 0xf0, URZ ;  /* 0x000000f01c107890 */ /* 0x000fe2000ff1e03f */
[----:B------:R-:W-:Y:S01]  /*8ce0*/  R2UR UR24, R19 ;  /* 0x00000000131872ca */ /* 0x000fe200000e0000 */
[----:B------:R-:W-:Y:S01]  /*8cf0*/  IMAD.U32 R9, R9, 0x2000, R19 ;  /* 0x0000200009097824 */ /* 0x000fe200078e0013 */
[----:B------:R-:W-:Y:S01]  /*8d00*/  R2UR UR25, R18 ;  /* 0x00000000121972ca */ /* 0x000fe200000e0000 */
[----:B------:R-:W-:Y:S01]  /*8d10*/  UIADD3 UR32, UP1, UR28, 0x1f0, URZ ;  /* 0x000001f01c207890 */ /* 0x000fe2000ff3e03f */
[----:B------:R-:W-:Y:S01]  /*8d20*/  R2UR UR9, R20 ;  /* 0x00000000140972ca */ /* 0x000fe200000e0000 */
[----:B------:R-:W-:Y:S01]  /*8d30*/  UIADD3.X UR17, URZ, UR29, URZ, UP0, !UPT ;  /* 0x0000001d3f117290 */ /* 0x000fe200087fe43f */
[----:B------:R-:W-:Y:S01]  /*8d40*/  R2UR UR8, R9 ;  /* 0x00000000090872ca */ /* 0x000fe200000e0000 */
[----:B------:R-:W-:Y:S01]  /*8d50*/  UPRMT UR21, URZ, 0x5410, UR20 ;  /* 0x000054103f157896 */ /* 0x000fe20008000014 */
[----:B------:R-:W-:Y:S01]  /*8d60*/  R2UR UR10, R21 ;  /* 0x00000000150a72ca */ /* 0x000fe200000e0000 */
[----:B------:R-:W-:Y:S01]  /*8d70*/  VIADD R8, R8, 0x1 ;  /* 0x0000000108087836 */ /* 0x000fe20000000000 */
[----:B------:R-:W-:Y:S01]  /*8d80*/  R2UR UR12, R16 ;  /* 0x00000000100c72ca */ /* 0x000fe200000e0000 */
[----:B------:R-:W-:Y:S01]  /*8d90*/  ULEA UR11, UR11, UR7, 0xc ;  /* 0x000000070b0b7291 */ /* 0x000fe2000f8e603f */
[----:B------:R-:W-:Y:S01]  /*8da0*/  R2UR UR26, R17 ;  /* 0x00000000111a72ca */ /* 0x000fe200000e0000 */
[----:B------:R-:W-:Y:S01]  /*8db0*/  UPRMT UR30, URZ, 0x5410, UR15 ;  /* 0x000054103f1e7896 */ /* 0x000fe2000800000f */
[----:B------:R-:W-:Y:S01]  /*8dc0*/  ISETP.GT.AND P1, PT, R6, 0x1, PT ;  /* 0x000000010600780c */ /* 0x000fe20003f24270 */
[----:B------:R-:W-:Y:S01]  /*8dd0*/  UIADD3 UR24, UR24, 0x2c180, UR11 ;  /* 0x0002c18018187890 */ /* 0x000fe2000fffe00b */
[----:B------:R-:W-:Y:S01]  /*8de0*/  ISETP.NE.AND P0, PT, R8, 0xb, PT ;  /* 0x0000000b0800780c */ /* 0x000fe20003f05270 */
[----:B------:R-:W-:Y:S01]  /*8df0*/  UIADD3.X UR33, URZ, UR29, URZ, UP1, !UPT ;  /* 0x0000001d3f217290 */ /* 0x000fe20008ffe43f */
[----:B------:R-:W-:Y:S01]  /*8e00*/  VIADD R21, R21, 0x40 ;  /* 0x0000004015157836 */ /* 0x000fe20000000000 */
[----:B------:R-:W-:Y:S01]  /*8e10*/  UIADD3 UR8, UR8, 0x180, URZ ;  /* 0x0000018008087890 */ /* 0x000fe2000fffe03f */
[----:B------:R-:W-:Y:S01]  /*8e20*/  SEL R12, RZ, 0x1, P0 ;  /* 0x00000001ff0c7807 */ /* 0x000fe20000000000 */
[----:B------:R-:W-:Y:S01]  /*8e30*/  UMOV UR18, 0x0 ;  /* 0x0000000000127882 */ /* 0x000fe20000000000 */
[----:B------:R-:W-:Y:S01]  /*8e40*/  UMOV UR19, 0x10000000 ;  /* 0x1000000000137882 */ /* 0x000fe20000000000 */
[----:B------:R-:W-:Y:S01]  /*8e50*/  UMOV UR11, UR25 ;  /* 0x00000019000b7c82 */ /* 0x000fe20008000000 */
[----:B------:R-:W-:-:S02]  /*8e60*/  LOP3.LUT R7, R7, R12, RZ, 0x3c, !PT ;  /* 0x0000000c07077212 */ /* 0x000fc400078e3cff */
[----:B------:R-:W-:Y:S02]  /*8e70*/  SEL R8, R8, RZ, P0 ;  /* 0x000000ff08087207 */ /* 0x000fe40000000000 */
[----:B------:R0:W-:Y:S02]  /*8e80*/  UTMALDG.3D.MULTICAST [UR8], [UR16], UR21, desc[UR18] ;  /* 0x00001208100073b4 */ /* 0x0001e40008011815 */
[----:B0-----:R-:W-:Y:S01]  /*8e90*/  UMOV UR8, UR24 ;  /* 0x0000001800087c82 */ /* 0x001fe20008000000 */
[----:B------:R-:W-:Y:S02]  /*8ea0*/  UMOV UR11, UR26 ;  /* 0x0000001a000b7c82 */ /* 0x000fe40008000000 */
[----:B------:R0:W-:Y:S02]  /*8eb0*/  UTMALDG.3D.MULTICAST [UR8], [UR32], UR30, desc[UR18] ;  /* 0x00001208200073b4 */ /* 0x0001e4000801181e */
[----:B0-----:R-:W-:Y:S05]  /*8ec0*/  @P1 BRA `(.L_x_182) ;  /* 0xfffffffc003c1947 */ /* 0x001fea000383ffff */
.L_x_179:
[----:B------:R-:W-:Y:S05]  /*8ed0*/  BSYNC B1 ;  /* 0x0000000000017941 */ /* 0x000fea0003800000 */
.L_x_178:
[----:B------:R-:W-:Y:S01]  /*8ee0*/  LOP3.LUT P1, RZ, R13, 0xff, RZ, 0xc0, !PT ;  /* 0x000000ff0dff7812 */ /* 0x000fe2000782c0ff */
[C---:B------:R-:W-:Y:S01]  /*8ef0*/  IMAD.IADD R15, R10.reuse, 0x1, R15 ;  /* 0x000000010a0f7824 */ /* 0x040fe200078e020f */
[----:B------:R-:W-:Y:S01]  /*8f00*/  ULDC.64 UR8, c[0x0][0x650] ;  /* 0x0001940000087ab9 */ /* 0x000fe20000000a00 */
[C---:B------:R-:W-:Y:S01]  /*8f10*/  ISETP.GE.U32.AND P2, PT, R10.reuse, 0xb, PT ;  /* 0x0000000b0a00780c */ /* 0x040fe20003f46070 */
[----:B------:R-:W-:Y:S01]  /*8f20*/  BSSY B1, `(.L_x_183) ;  /* 0x0000069000017945 */ /* 0x000fe20003800000 */
[----:B------:R-:W-:Y:S01]  /*8f30*/  IMAD.MOV.U32 R17, RZ, RZ, -0x1 ;  /* 0xffffffffff117424 */ /* 0x000fe200078e00ff */
[----:B------:R-:W-:Y:S01]  /*8f40*/  ISETP.GT.U32.AND P0, PT, R15, 0xa, PT ;  /* 0x0000000a0f00780c */ /* 0x000fe20003f04070 */
[----:B------:R-:W-:Y:S01]  /*8f50*/  IMAD.MOV.U32 R16, RZ, RZ, -0x1 ;  /* 0xffffffffff107424 */ /* 0x000fe200078e00ff */
[----:B------:R-:W-:Y:S02]  /*8f60*/  PRMT R13, RZ, 0x7610, R13 ;  /* 0x00007610ff0d7816 */ /* 0x000fe4000000000d */
[----:B------:R-:W-:-:S03]  /*8f70*/  ISETP.LT.U32.AND P0, PT, R10, 0xb, P0 ;  /* 0x0000000b0a00780c */ /* 0x000fc60000701070 */
[----:B------:R-:W0:Y:S01]  /*8f80*/  @P1 S2R R7, SR_CgaCtaId ;  /* 0x0000000000071919 */ /* 0x000e220000008800 */
[----:B------:R-:W-:-:S04]  /*8f90*/  @P1 MOV R6, 0x400 ;  /* 0x0000040000061802 */ /* 0x000fc80000000f00 */
[----:B0-----:R-:W-:Y:S01]  /*8fa0*/  @P1 LEA R8, R7, R6, 0x18 ;  /* 0x0000000607081211 */ /* 0x001fe200078ec0ff */
[----:B------:R-:W-:Y:S01]  /*8fb0*/  IMAD.WIDE.U32 R6, R15, -0x45d1745d, RZ ;  /* 0xba2e8ba30f067825 */ /* 0x000fe200078e00ff */
[----:B------:R-:W-:Y:S02]  /*8fc0*/  SEL R6, RZ, 0x1, !P0 ;  /* 0x00000001ff067807 */ /* 0x000fe40004000000 */
[----:B------:R0:W-:Y:S01]  /*8fd0*/  @P1 SYNCS.ARRIVE.TRANS64.A1T0 RZ, [R8+URZ+0xc8], RZ ;  /* 0x0000c8ff08ff19a7 */ /* 0x0001e2000810003f */
[----:B------:R-:W-:Y:S02]  /*8fe0*/  IADD3 R2, P1, R2, UR22, RZ ;  /* 0x0000001602027c10 */ /* 0x000fe4000ff3e0ff */
[----:B------:R-:W-:Y:S01]  /*8ff0*/  LOP3.LUT R11, R11, R6, RZ, 0x3c, !PT ;  /* 0x000000060b0b7212 */ /* 0x000fe200078e3cff */
[----:B------:R-:W-:Y:S01]  /*9000*/  IMAD.MOV.U32 R6, RZ, RZ, -0x1 ;  /* 0xffffffffff067424 */ /* 0x000fe200078e00ff */
[----:B------:R-:W-:Y:S02]  /*9010*/  IADD3.X R3, R3, UR14, RZ, P1, !PT ;  /* 0x0000000e03037c10 */ /* 0x000fe40008ffe4ff */
[----:B------:R-:W-:-:S02]  /*9020*/  ISETP.GE.U32.AND P0, PT, R2, UR8, PT ;  /* 0x0000000802007c0c */ /* 0x000fc4000bf06070 */
[----:B0-----:R-:W-:Y:S02]  /*9030*/  SHF.R.U32.HI R8, RZ, 0x3, R7 ;  /* 0x00000003ff087819 */ /* 0x001fe40000011607 */
[----:B------:R-:W-:Y:S02]  /*9040*/  ISETP.GE.U32.AND.EX P0, PT, R3, UR9, PT, P0 ;  /* 0x0000000903007c0c */ /* 0x000fe4000bf06100 */
[----:B------:R-:W-:Y:S01]  /*9050*/  @P2 LOP3.LUT R11, R11, 0x1, R8, 0x78, !PT ;  /* 0x000000010b0b2812 */ /* 0x000fe200078e7808 */
[----:B------:R-:W-:Y:S01]  /*9060*/  IMAD R15, R8, -0xb, R15 ;  /* 0xfffffff5080f7824 */ /* 0x000fe200078e020f */
[----:B------:R-:W-:-:S09]  /*9070*/  PRMT R7, RZ, 0x7610, R7 ;  /* 0x00007610ff077816 */ /* 0x000fd20000000007 */
[----:B------:R-:W-:Y:S05]  /*9080*/  @P0 BRA `(.L_x_184) ;  /* 0x0000000400480947 */ /* 0x000fea0003800000 */
[----:B------:R-:W0:Y:S01]  /*9090*/  S2R R17, SR_CTAID.X ;  /* 0x0000000000117919 */ /* 0x000e220000002500 */
[----:B------:R-:W-:Y:S01]  /*90a0*/  ULDC.64 UR8, c[0x0][0x628] ;  /* 0x00018a0000087ab9 */ /* 0x000fe20000000a00 */
[----:B------:R-:W1:Y:S01]  /*90b0*/  LDC R18, c[0x0][0x144] ;  /* 0x00005100ff127b82 */ /* 0x000e620000000800 */
[----:B------:R-:W-:Y:S01]  /*90c0*/  ISETP.NE.U32.AND P0, PT, RZ, UR8, PT ;  /* 0x00000008ff007c0c */ /* 0x000fe2000bf05070 */
[----:B------:R-:W2:Y:S01]  /*90d0*/  S2R R12, SR_CTAID.Y ;  /* 0x00000000000c7919 */ /* 0x000ea20000002600 */
[----:B------:R-:W-:Y:S01]  /*90e0*/  ULDC UR10, c[0x0][0x150] ;  /* 0x00005400000a7ab9 */ /* 0x000fe20000000800 */
[----:B------:R-:W-:Y:S01]  /*90f0*/  ULDC UR11, c[0x0][0x630] ;  /* 0x00018c00000b7ab9 */ /* 0x000fe20000000800 */
[----:B------:R-:W-:Y:S01]  /*9100*/  ISETP.NE.AND.EX P0, PT, RZ, UR9, PT, P0 ;  /* 0x00000009ff007c0c */ /* 0x000fe2000bf05300 */
[----:B------:R-:W-:Y:S01]  /*9110*/  IMAD.MOV.U32 R6, RZ, RZ, R2 ;  /* 0x000000ffff067224 */ /* 0x000fe200078e0002 */
[----:B0-----:R-:W-:-:S05]  /*9120*/  I2FP.F32.U32 R7, R17 ;  /* 0x0000001100077245 */ /* 0x001fca0000201000 */
[----:B------:R-:W-:Y:S01]  /*9130*/  FMUL R20, R7, UR10 ;  /* 0x0000000a07147c20 */ /* 0x000fe20008400000 */
[----:B------:R-:W-:-:S05]  /*9140*/  IMAD.MOV.U32 R7, RZ, RZ, R3 ;  /* 0x000000ffff077224 */ /* 0x000fca00078e0003 */
[----:B--2---:R-:W-:Y:S05]  /*9150*/  @!P0 BRA `(.L_x_185) ;  /* 0x0000000000288947 */ /* 0x004fea0003800000 */
[----:B------:R-:W-:Y:S02]  /*9160*/  ULDC UR10, c[0x0][0x634] ;  /* 0x00018d00000a7ab9 */ /* 0x000fe40000000800 */
[----:B------:R-:W-:-:S05]  /*9170*/  IADD3 R7, P0, R2, UR10, RZ ;  /* 0x0000000a02077c10 */ /* 0x000fca000ff1e0ff */
[----:B------:R-:W-:-:S04]  /*9180*/  IMAD.X R19, RZ, RZ, R3, P0 ;  /* 0x000000ffff137224 */ /* 0x000fc800000e0603 */
[----:B------:R-:W-:-:S04]  /*9190*/  IMAD.WIDE.U32 R8, R19, UR8, RZ ;  /* 0x0000000813087c25 */ /* 0x000fc8000f8e00ff */
[----:B------:R-:W-:-:S04]  /*91a0*/  IMAD.WIDE.U32 R8, P0, R7, UR9, R8 ;  /* 0x0000000907087c25 */ /* 0x000fc8000f800008 */
[----:B------:R-:W-:-:S04]  /*91b0*/  IMAD.WIDE.U32 R6, R7, UR8, RZ ;  /* 0x0000000807067c25 */ /* 0x000fc8000f8e00ff */
[----:B------:R-:W-:Y:S01]  /*91c0*/  IMAD.MOV.U32 R6, RZ, RZ, R9 ;  /* 0x000000ffff067224 */ /* 0x000fe200078e0009 */
[----:B------:R-:W-:Y:S01]  /*91d0*/  IADD3 RZ, P1, R7, R8, RZ ;  /* 0x0000000807ff7210 */ /* 0x000fe20007f3e0ff */
[----:B------:R-:W-:-:S04]  /*91e0*/  IMAD.X R7, RZ, RZ, RZ, P0 ;  /* 0x000000ffff077224 */ /* 0x000fc800000e06ff */
[----:B------:R-:W-:-:S08]  /*91f0*/  IMAD.WIDE.U32.X R6, R19, UR9, R6, P1 ;  /* 0x0000000913067c25 */ /* 0x000fd000088e0406 */
.L_x_185:
[--C-:B------:R-:W-:Y:S01]  /*9200*/  SHF.R.U64 R16, R6, UR11, R7.reuse ;  /* 0x0000000b06107c19 */ /* 0x100fe20008001207 */
[----:B------:R-:W0:Y:S01]  /*9210*/  F2I.U32.TRUNC.NTZ R20, R20 ;  /* 0x0000001400147305 */ /* 0x000e22000020f000 */
[----:B------:R-:W-:Y:S01]  /*9220*/  SHF.R.U32.HI R6, RZ, UR11, R7 ;  /* 0x0000000bff067c19 */ /* 0x000fe20008011607 */
[----:B------:R-:W-:Y:S01]  /*9230*/  ULDC.64 UR8, c[0x0][0x620] ;  /* 0x0001880000087ab9 */ /* 0x000fe20000000a00 */
[----:B------:R-:W-:Y:S01]  /*9240*/  IADD3 R9, P0, RZ, -R16, RZ ;  /* 0x80000010ff097210 */ /* 0x000fe20007f1e0ff */
[----:B------:R-:W-:Y:S01]  /*9250*/  ULDC.64 UR10, c[0x0][0x640] ;  /* 0x00019000000a7ab9 */ /* 0x000fe20000000a00 */
[----:B------:R-:W2:Y:S03]  /*9260*/  LDC R21, c[0x0][0x148] ;  /* 0x00005200ff157b82 */ /* 0x000ea60000000800 */
[----:B------:R-:W-:Y:S01]  /*9270*/  IMAD.X R6, RZ, RZ, ~R6, P0 ;  /* 0x000000ffff067224 */ /* 0x000fe200000e0e06 */
[----:B------:R-:W-:-:S03]  /*9280*/  ISETP.NE.U32.AND P0, PT, RZ, UR10, PT ;  /* 0x0000000aff007c0c */ /* 0x000fc6000bf05070 */
[----:B------:R-:W-:Y:S01]  /*9290*/  IMAD R8, R6, UR8, RZ ;  /* 0x0000000806087c24 */ /* 0x000fe2000f8e02ff */
[----:B------:R-:W-:Y:S01]  /*92a0*/  ISETP.NE.AND.EX P0, PT, RZ, UR11, PT, P0 ;  /* 0x0000000bff007c0c */ /* 0x000fe2000bf05300 */
[----:B------:R-:W-:Y:S01]  /*92b0*/  IMAD.WIDE.U32 R6, R9, UR8, R2 ;  /* 0x0000000809067c25 */ /* 0x000fe2000f8e0002 */
[----:B------:R-:W-:-:S03]  /*92c0*/  ULDC UR8, c[0x0][0x618] ;  /* 0x0001860000087ab9 */ /* 0x000fc60000000800 */
[----:B------:R-:W-:Y:S01]  /*92d0*/  IMAD R9, R9, UR9, R8 ;  /* 0x0000000909097c24 */ /* 0x000fe2000f8e0208 */
[----:B------:R-:W-:Y:S01]  /*92e0*/  ULDC UR9, c[0x0][0x154] ;  /* 0x0000550000097ab9 */ /* 0x000fe20000000800 */
[----:B0-----:R-:W-:Y:S02]  /*92f0*/  IMAD.MOV R8, RZ, RZ, -R20 ;  /* 0x000000ffff087224 */ /* 0x001fe400078e0a14 */
[----:B------:R-:W-:Y:S02]  /*9300*/  IMAD.IADD R7, R7, 0x1, R9 ;  /* 0x0000000107077824 */ /* 0x000fe400078e0209 */
[----:B-1----:R-:W-:Y:S01]  /*9310*/  IMAD R17, R18, R8, R17 ;  /* 0x0000000812117224 */ /* 0x002fe200078e0211 */
[----:B------:R-:W-:Y:S02]  /*9320*/  I2FP.F32.U32 R8, R12 ;  /* 0x0000000c00087245 */ /* 0x000fe40000201000 */
[--C-:B------:R-:W-:Y:S02]  /*9330*/  SHF.R.U64 R18, R6, UR8, R7.reuse ;  /* 0x0000000806127c19 */ /* 0x100fe40008001207 */
[----:B------:R-:W-:Y:S01]  /*9340*/  SHF.R.U32.HI R7, RZ, UR8, R7 ;  /* 0x00000008ff077c19 */ /* 0x000fe20008011607 */
[----:B------:R-:W-:Y:S01]  /*9350*/  FMUL R8, R8, UR9 ;  /* 0x0000000908087c20 */ /* 0x000fe20008400000 */
[----:B------:R-:W-:-:S02]  /*9360*/  ULDC UR8, c[0x0][0x608] ;  /* 0x0001820000087ab9 */ /* 0x000fc40000000800 */
[--C-:B------:R-:W-:Y:S01]  /*9370*/  SHF.R.U64 R20, R18, UR8, R7.reuse ;  /* 0x0000000812147c19 */ /* 0x100fe20008001207 */
[----:B------:R0:W1:Y:S01]  /*9380*/  F2I.U32.TRUNC.NTZ R22, R8 ;  /* 0x0000000800167305 */ /* 0x000062000020f000 */
[----:B------:R-:W-:Y:S01]  /*9390*/  SHF.R.U32.HI R7, RZ, UR8, R7 ;  /* 0x00000008ff077c19 */ /* 0x000fe20008011607 */
[----:B------:R-:W-:-:S03]  /*93a0*/  ULDC UR8, c[0x0][0x658] ;  /* 0x0001960000087ab9 */ /* 0x000fc60000000800 */
[--C-:B------:R-:W-:Y:S02]  /*93b0*/  SHF.R.U64 R19, R20, UR8, R7.reuse ;  /* 0x0000000814137c19 */ /* 0x100fe40008001207 */
[----:B------:R-:W-:-:S03]  /*93c0*/  SHF.R.U32.HI R23, RZ, UR8, R7 ;  /* 0x00000008ff177c19 */ /* 0x000fc60008011607 */
[----:B------:R-:W-:Y:S02]  /*93d0*/  IMAD.MOV.U32 R6, RZ, RZ, R19 ;  /* 0x000000ffff067224 */ /* 0x000fe400078e0013 */
[----:B------:R-:W-:Y:S01]  /*93e0*/  IMAD.MOV.U32 R7, RZ, RZ, R23 ;  /* 0x000000ffff077224 */ /* 0x000fe200078e0017 */
[----:B0-----:R-:W-:Y:S06]  /*93f0*/  @!P0 BRA `(.L_x_186) ;  /* 0x0000000000288947 */ /* 0x001fec0003800000 */
        /* <DEDUP_REMOVED lines=10> */
.L_x_186:
[----:B------:R-:W-:Y:S01]  /*94a0*/  ULDC UR8, c[0x0][0x648] ;  /* 0x0001920000087ab9 */ /* 0x000fe20000000800 */
[----:B-1----:R-:W-:Y:S01]  /*94b0*/  IMAD.MOV R22, RZ, RZ, -R22 ;  /* 0x000000ffff167224 */ /* 0x002fe200078e0a16 */
[----:B------:R-:W-:Y:S01]  /*94c0*/  SHF.R.U64 R7, R6, UR8, R7 ;  /* 0x0000000806077c19 */ /* 0x000fe20008001207 */
[----:B------:R-:W-:Y:S01]  /*94d0*/  ULDC UR8, c[0x0][0x638] ;  /* 0x00018e0000087ab9 */ /* 0x000fe20000000800 */
[----:B------:R-:W-:Y:S01]  /*94e0*/  LOP3.LUT R6, R20, UR13, RZ, 0xc0, !PT ;  /* 0x0000000d14067c12 */ /* 0x000fe2000f8ec0ff */
[----:B--2---:R-:W-:Y:S01]  /*94f0*/  @P3 IMAD R17, R21, R22, R12 ;  /* 0x0000001615113224 */ /* 0x004fe200078e020c */
[----:B------:R-:W-:Y:S01]  /*9500*/  LOP3.LUT R18, R18, UR4, RZ, 0xc0, !PT ;  /* 0x0000000412127c12 */ /* 0x000fe2000f8ec0ff */
[----:B------:R-:W-:Y:S01]  /*9510*/  IMAD.MOV R8, RZ, RZ, -R7 ;  /* 0x000000ffff087224 */ /* 0x000fe200078e0a07 */
[----:B------:R-:W-:Y:S01]  /*9520*/  ULDC UR9, c[0x0][0x610] ;  /* 0x0001840000097ab9 */ /* 0x000fe20000000800 */
[----:B------:R-:W-:Y:S02]  /*9530*/  IMAD R6, R7, UR5, R6 ;  /* 0x0000000507067c24 */ /* 0x000fe4000f8e0206 */
[----:B------:R-:W-:Y:S01]  /*9540*/  IMAD R19, R8, UR8, R19 ;  /* 0x0000000808137c24 */ /* 0x000fe2000f8e0213 */
[----:B------:R-:W-:Y:S01]  /*9550*/  ULDC UR8, c[0x0][0x600] ;  /* 0x0001800000087ab9 */ /* 0x000fe20000000800 */
[----:B------:R-:W-:-:S02]  /*9560*/  IMAD R6, R6, UR9, R17 ;  /* 0x0000000906067c24 */ /* 0x000fc4000f8e0211 */
[----:B------:R-:W-:Y:S02]  /*9570*/  IMAD R19, R19, UR8, R18 ;  /* 0x0000000813137c24 */ /* 0x000fe4000f8e0212 */
[----:B------:R-:W-:-:S03]  /*9580*/  IMAD.MOV.U32 R7, RZ, RZ, 0x1 ;  /* 0x00000001ff077424 */ /* 0x000fc600078e00ff */
[----:B------:R-:W-:Y:S02]  /*9590*/  SEL R17, R19, R6, !P3 ;  /* 0x0000000613117207 */ /* 0x000fe40005800000 */
[----:B------:R-:W-:-:S07]  /*95a0*/  SEL R6, R6, R19, !P3 ;  /* 0x0000001306067207 */ /* 0x000fce0005800000 */
.L_x_184:
[----:B------:R-:W-:Y:S05]  /*95b0*/  BSYNC B1 ;  /* 0x0000000000017941 */ /* 0x000fea0003800000 */
.L_x_183:
[----:B------:R-:W-:-:S13]  /*95c0*/  LOP3.LUT P0, RZ, R7, 0xff, RZ, 0xc0, !PT ;  /* 0x000000ff07ff7812 */ /* 0x000fda000780c0ff */
[----:B------:R-:W-:Y:S05]  /*95d0*/  @P0 BRA `(.L_x_187) ;  /* 0xfffffff400400947 */ /* 0x000fea000383ffff */
[----:B------:R-:W-:Y:S05]  /*95e0*/  BSYNC B0 ;  /* 0x0000000000007941 */ /* 0x000fea0003800000 */
.L_x_176:
[----:B------:R-:W-:-:S03]  /*95f0*/  UMOV UR8, 0xffffffff ;  /* 0xffffffff00087882 */ /* 0x000fc60000000000 */
[----:B------:R-:W-:Y:S05]  /*9600*/  BRA.DIV UR8, `(.L_x_188) ;  /* 0x0000000a08187947 */ /* 0x000fea000b800000 */
[----:B------:R-:W-:-:S13]  /*9610*/  ELECT P0, URZ, PT ;  /* 0x00000000003f782f */ /* 0x000fda0003800000 */
.L_x_209:
[----:B------:R-:W-:Y:S04]  /*9620*/  BSSY B0, `(.L_x_189) ;  /* 0x000006a000007945 */ /* 0x000fe80003800000 */
[----:B------:R-:W-:Y:S05]  /*9630*/  @!P0 BRA `(.L_x_190) ;  /* 0x0000000400a08947 */ /* 0x000fea0003800000 */
[----:B------:R-:W-:-:S04]  /*9640*/  LOP3.LUT R4, R4, 0x2, RZ, 0xfc, !PT ;  /* 0x0000000204047812 */ /* 0x000fc800078efcff */
[----:B------:R-:W-:-:S13]  /*9650*/  ISETP.NE.AND P0, PT, R4, 0x3, PT ;  /* 0x000000030400780c */ /* 0x000fda0003f05270 */
[----:B------:R-:W-:Y:S05]  /*9660*/  @!P0 BRA `(.L_x_191) ;  /* 0x0000000000048947 */ /* 0x000fea0003800000 */
[----:B------:R-:W-:Y:S01]  /*9670*/  BPT.TRAP 0x1 ;  /* 0x000000040000795c */ /* 0x000fe20000300000 */
.L_x_191:
[----:B------:R-:W0:Y:S01]  /*9680*/  S2R R3, SR_CgaCtaId ;  /* 0x0000000000037919 */ /* 0x000e220000008800 */
[----:B------:R-:W-:-:S04]  /*9690*/  MOV R0, 0x400 ;  /* 0x0000040000007802 */ /* 0x000fc80000000f00 */
[----:B0-----:R-:W-:Y:S02]  /*96a0*/  LEA R0, R3, R0, 0x18 ;  /* 0x0000000003007211 */ /* 0x001fe400078ec0ff */
[----:B------:R-:W-:-:S03]  /*96b0*/  SHF.L.U32 R3, R11, 0x1f, RZ ;  /* 0x0000001f0b037819 */ /* 0x000fc600000006ff */
[----:B------:R-:W-:-:S04]  /*96c0*/  VIADD R0, R0, 0x58 ;  /* 0x0000005800007836 */ /* 0x000fc80000000000 */
[C---:B------:R-:W-:Y:S02]  /*96d0*/  IMAD R6, R15.reuse, 0x8, R0 ;  /* 0x000000080f067824 */ /* 0x040fe400078e0200 */
[----:B------:R-:W-:Y:S02]  /*96e0*/  VIADD R15, R15, 0x1 ;  /* 0x000000010f0f7836 */ /* 0x000fe40000000000 */
[----:B------:R-:W0:Y:S03]  /*96f0*/  SYNCS.PHASECHK.TRANS64.TRYWAIT P0, [R6+URZ], R3 ;  /* 0x00000003060075a7 */ /* 0x000e26000800017f */
[----:B------:R-:W-:-:S04]  /*9700*/  ISETP.NE.AND P1, PT, R15, 0xb, PT ;  /* 0x0000000b0f00780c */ /* 0x000fc80003f25270 */
[----:B------:R-:W-:Y:S02]  /*9710*/  SEL R2, RZ, 0x1, P1 ;  /* 0x00000001ff027807 */ /* 0x000fe40000800000 */
[----:B------:R-:W-:Y:S02]  /*9720*/  SEL R15, R15, RZ, P1 ;  /* 0x000000ff0f0f7207 */ /* 0x000fe40000800000 */
[----:B------:R-:W-:-:S03]  /*9730*/  LOP3.LUT R8, R11, R2, RZ, 0x3c, !PT ;  /* 0x000000020b087212 */ /* 0x000fc600078e3cff */
[----:B------:R-:W-:Y:S01]  /*9740*/  IMAD R7, R15, 0x8, R0 ;  /* 0x000000080f077824 */ /* 0x000fe200078e0200 */
[----:B------:R-:W-:Y:S01]  /*9750*/  SHF.L.U32 R4, R8, 0x1f, RZ ;  /* 0x0000001f08047819 */ /* 0x000fe200000006ff */
[----:B0-----:R-:W-:Y:S06]  /*9760*/  @!P0 BRA `(.L_x_192) ;  /* 0x0000000400e08947 */ /* 0x001fec0003800000 */
.L_x_210:
[----:B------:R-:W1:Y:S01]  /*9770*/  SYNCS.PHASECHK.TRANS64.TRYWAIT P0, [R7+URZ], R4 ;  /* 0x00000004070075a7 */ /* 0x000e62000800017f */
[----:B------:R-:W-:-:S05]  /*9780*/  VIADD R2, R15, 0x1 ;  /* 0x000000010f027836 */ /* 0x000fca0000000000 */
[----:B------:R-:W-:-:S04]  /*9790*/  ISETP.NE.AND P1, PT, R2, 0xb, PT ;  /* 0x0000000b0200780c */ /* 0x000fc80003f25270 */
[----:B0-----:R-:W-:Y:S02]  /*97a0*/  SEL R3, RZ, 0x1, P1 ;  /* 0x00000001ff037807 */ /* 0x001fe40000800000 */
[----:B------:R-:W-:Y:S02]  /*97b0*/  SEL R9, R2, RZ, P1 ;  /* 0x000000ff02097207 */ /* 0x000fe40000800000 */
[----:B------:R-:W-:-:S03]  /*97c0*/  LOP3.LUT R8, R8, R3, RZ, 0x3c, !PT ;  /* 0x0000000308087212 */ /* 0x000fc600078e3cff */
[----:B------:R-:W-:Y:S01]  /*97d0*/  IMAD R6, R9, 0x8, R0 ;  /* 0x0000000809067824 */ /* 0x000fe200078e0200 */
[----:B------:R-:W-:Y:S01]  /*97e0*/  SHF.L.U32 R5, R8, 0x1f, RZ ;  /* 0x0000001f08057819 */ /* 0x000fe200000006ff */
[----:B-1----:R-:W-:Y:S06]  /*97f0*/  @!P0 BRA `(.L_x_193) ;  /* 0x0000000400d08947 */ /* 0x002fec0003800000 */
.L_x_211:
[----:B------:R-:W1:Y:S01]  /*9800*/  SYNCS.PHASECHK.TRANS64.TRYWAIT P0, [R6+URZ], R5 ;  /* 0x00000005060075a7 */ /* 0x000e62000800017f */
[----:B------:R-:W-:-:S05]  /*9810*/  VIADD R2, R9, 0x1 ;  /* 0x0000000109027836 */ /* 0x000fca0000000000 */
[----:B------:R-:W-:-:S04]  /*9820*/  ISETP.NE.AND P1, PT, R2, 0xb, PT ;  /* 0x0000000b0200780c */ /* 0x000fc80003f25270 */
[----:B------:R-:W-:Y:S02]  /*9830*/  SEL R3, RZ, 0x1, P1 ;  /* 0x00000001ff037807 */ /* 0x000fe40000800000 */
[----:B0-----:R-:W-:Y:S02]  /*9840*/  SEL R7, R2, RZ, P1 ;  /* 0x000000ff02077207 */ /* 0x001fe40000800000 */
[----:B------:R-:W-:-:S03]  /*9850*/  LOP3.LUT R8, R8, R3, RZ, 0x3c, !PT ;  /* 0x0000000308087212 */ /* 0x000fc600078e3cff */
[----:B------:R-:W-:Y:S01]  /*9860*/  IMAD R9, R7, 0x8, R0 ;  /* 0x0000000807097824 */ /* 0x000fe200078e0200 */
[----:B------:R-:W-:Y:S01]  /*9870*/  SHF.L.U32 R4, R8, 0x1f, RZ ;  /* 0x0000001f08047819 */ /* 0x000fe200000006ff */
[----:B-1----:R-:W-:Y:S06]  /*9880*/  @!P0 BRA `(.L_x_194) ;  /* 0x0000000400c08947 */ /* 0x002fec0003800000 */
.L_x_212:
[----:B------:R-:W1:Y:S01]  /*9890*/  SYNCS.PHASECHK.TRANS64.TRYWAIT P0, [R9+URZ], R4 ;  /* 0x00000004090075a7 */ /* 0x000e62000800017f */
[----:B------:R-:W-:-:S05]  /*98a0*/  VIADD R2, R7, 0x1 ;  /* 0x0000000107027836 */ /* 0x000fca0000000000 */
[----:B------:R-:W-:-:S04]  /*98b0*/  ISETP.NE.AND P1, PT, R2, 0xb, PT ;  /* 0x0000000b0200780c */ /* 0x000fc80003f25270 */
[----:B------:R-:W-:Y:S02]  /*98c0*/  SEL R3, RZ, 0x1, P1 ;  /* 0x00000001ff037807 */ /* 0x000fe40000800000 */
[----:B------:R-:W-:Y:S02]  /*98d0*/  SEL R7, R2, RZ, P1 ;  /* 0x000000ff02077207 */ /* 0x000fe40000800000 */
[----:B------:R-:W-:-:S03]  /*98e0*/  LOP3.LUT R8, R8, R3, RZ, 0x3c, !PT ;  /* 0x0000000308087212 */ /* 0x000fc600078e3cff */
[----:B0-----:R-:W-:Y:S01]  /*98f0*/  IMAD R6, R7, 0x8, R0 ;  /* 0x0000000807067824 */ /* 0x001fe200078e0200 */
[----:B------:R-:W-:Y:S01]  /*9900*/  SHF.L.U32 R5, R8, 0x1f, RZ ;  /* 0x0000001f08057819 */ /* 0x000fe200000006ff */
[----:B-1----:R-:W-:Y:S06]  /*9910*/  @!P0 BRA `(.L_x_195) ;  /* 0x0000000400b08947 */ /* 0x002fec0003800000 */
.L_x_213:
        /* <DEDUP_REMOVED lines=9> */
.L_x_214:
        /* <DEDUP_REMOVED lines=9> */
.L_x_215:
        /* <DEDUP_REMOVED lines=9> */
.L_x_216:
[----:B------:R-:W1:Y:S01]  /*9ad0*/  SYNCS.PHASECHK.TRANS64.TRYWAIT P0, [R9+URZ], R4 ;  /* 0x00000004090075a7 */ /* 0x000e62000800017f */
[----:B------:R-:W-:-:S05]  /*9ae0*/  VIADD R2, R7, 0x1 ;  /* 0x0000000107027836 */ /* 0x000fca0000000000 */
[----:B------:R-:W-:-:S04]  /*9af0*/  ISETP.NE.AND P1, PT, R2, 0xb, PT ;  /* 0x0000000b0200780c */ /* 0x000fc80003f25270 */
[----:B------:R-:W-:Y:S02]  /*9b00*/  SEL R3, RZ, 0x1, P1 ;  /* 0x00000001ff037807 */ /* 0x000fe40000800000 */
[----:B------:R-:W-:Y:S02]  /*9b10*/  SEL R7, R2, RZ, P1 ;  /* 0x000000ff02077207 */ /* 0x000fe40000800000 */
[----:B------:R-:W-:-:S03]  /*9b20*/  LOP3.LUT R8, R8, R3, RZ, 0x3c, !PT ;  /* 0x0000000308087212 */ /* 0x000fc600078e3cff */
[----:B------:R-:W-:Y:S01]  /*9b30*/  IMAD R10, R7, 0x8, R0 ;  /* 0x00000008070a7824 */ /* 0x000fe200078e0200 */
[----:B0-----:R-:W-:Y:S01]  /*9b40*/  SHF.L.U32 R5, R8, 0x1f, RZ ;  /* 0x0000001f08057819 */ /* 0x001fe200000006ff */
[----:B-1----:R-:W-:Y:S06]  /*9b50*/  @!P0 BRA `(.L_x_199) ;  /* 0x0000000400708947 */ /* 0x002fec0003800000 */
.L_x_217:
[----:B------:R-:W1:Y:S01]  /*9b60*/  SYNCS.PHASECHK.TRANS64.TRYWAIT P0, [R10+URZ], R5 ;  /* 0x000000050a0075a7 */ /* 0x000e62000800017f */
[----:B------:R-:W-:-:S05]  /*9b70*/  VIADD R2, R7, 0x1 ;  /* 0x0000000107027836 */ /* 0x000fca0000000000 */
[----:B------:R-:W-:-:S04]  /*9b80*/  ISETP.NE.AND P1, PT, R2, 0xb, PT ;  /* 0x0000000b0200780c */ /* 0x000fc80003f25270 */
[----:B------:R-:W-:Y:S02]  /*9b90*/  SEL R3, RZ, 0x1, P1 ;  /* 0x00000001ff037807 */ /* 0x000fe40000800000 */
[----:B------:R-:W-:Y:S02]  /*9ba0*/  SEL R7, R2, RZ, P1 ;  /* 0x000000ff02077207 */ /* 0x000fe40000800000 */
[----:B0-----:R-:W-:-:S03]  /*9bb0*/  LOP3.LUT R9, R8, R3, RZ, 0x3c, !PT ;  /* 0x0000000308097212 */ /* 0x001fc600078e3cff */
[----:B------:R-:W-:Y:S01]  /*9bc0*/  IMAD R11, R7, 0x8, R0 ;  /* 0x00000008070b7824 */ /* 0x000fe200078e0200 */
[----:B------:R-:W-:Y:S01]  /*9bd0*/  SHF.L.U32 R6, R9, 0x1f, RZ ;  /* 0x0000001f09067819 */ /* 0x000fe200000006ff */
[----:B-1----:R-:W-:Y:S06]  /*9be0*/  @!P0 BRA `(.L_x_200) ;  /* 0x0000000400608947 */ /* 0x002fec0003800000 */
.L_x_218:
[----:B------:R-:W1:Y:S01]  /*9bf0*/  SYNCS.PHASECHK.TRANS64.TRYWAIT P0, [R11+URZ], R6 ;  /* 0x000000060b0075a7 */ /* 0x000e62000800017f */
[----:B------:R-:W-:-:S05]  /*9c00*/  VIADD R2, R7, 0x1 ;  /* 0x0000000107027836 */ /* 0x000fca0000000000 */
[----:B------:R-:W-:-:S04]  /*9c10*/  ISETP.NE.AND P1, PT, R2, 0xb, PT ;  /* 0x0000000b0200780c */ /* 0x000fc80003f25270 */
[----:B------:R-:W-:Y:S02]  /*9c20*/  SEL R4, RZ, 0x1, P1 ;  /* 0x00000001ff047807 */ /* 0x000fe40000800000 */
[----:B------:R-:W-:Y:S02]  /*9c30*/  SEL R3, R2, RZ, P1 ;  /* 0x000000ff02037207 */ /* 0x000fe40000800000 */
[----:B------:R-:W-:Y:S01]  /*9c40*/  LOP3.LUT R4, R9, R4, RZ, 0x3c, !PT ;  /* 0x0000000409047212 */ /* 0x000fe200078e3cff */
[----:B-1----:R-:W-:Y:S06]  /*9c50*/  @!P0 BRA `(.L_x_201) ;  /* 0x0000000400588947 */ /* 0x002fec0003800000 */
.L_x_219:
[----:B------:R-:W-:Y:S01]  /*9c60*/  IMAD R3, R3, 0x8, R0 ;  /* 0x0000000803037824 */ /* 0x000fe200078e0200 */
[----:B------:R-:W-:-:S07]  /*9c70*/  SHF.L.U32 R0, R4, 0x1f, RZ ;  /* 0x0000001f04007819 */ /* 0x000fce00000006ff */
.L_x_202:
[----:B--2---:R2:W3:Y:S02]  /*9c80*/  SYNCS.PHASECHK.TRANS64.TRYWAIT P0, [R3+URZ], R0 ;  /* 0x00000000030075a7 */ /* 0x0044e4000800017f */
[----:B---3--:R-:W-:Y:S05]  /*9c90*/  @!P0 NANOSLEEP.SYNCS 0x989680 ;  /* 0x009896800000895d */ /* 0x008fea0003900000 */
[----:B------:R-:W3:Y:S02]  /*9ca0*/  @!P0 SYNCS.PHASECHK.TRANS64 P0, [R3+URZ], R0 ;  /* 0x00000000030085a7 */ /* 0x000ee4000800007f */
[----:B---3--:R-:W-:Y:S05]  /*9cb0*/  @!P0 BRA `(.L_x_202) ;  /* 0xfffffffc00f08947 */ /* 0x008fea000383ffff */
.L_x_190:
[----:B------:R-:W-:Y:S05]  /*9cc0*/  BSYNC B0 ;  /* 0x0000000000007941 */ /* 0x000fea0003800000 */
.L_x_189:
[----:B------:R-:W-:Y:S05]  /*9cd0*/  EXIT ;  /* 0x000000000000794d */ /* 0x000fea0003800000 */
.L_x_22:
[----:B-1----:R-:W-:-:S04]  /*9ce0*/  IMAD.U32 R13, RZ, RZ, UR6 ;  /* 0x00000006ff0d7e24 */ /* 0x002fc8000f8e00ff */
[----:B------:R1:W4:Y:S03]  /*9cf0*/  SYNCS.PHASECHK.TRANS64.TRYWAIT P0, [R13+URZ], R12 ;  /* 0x0000000c0d0075a7 */ /* 0x000326000800017f */
[----:B----4-:R-:W-:Y:S05]  /*9d00*/  @!P0 NANOSLEEP.SYNCS 0x989680 ;  /* 0x009896800000895d */ /* 0x010fea0003900000 */
[----:B------:R-:W4:Y:S02]  /*9d10*/  @!P0 SYNCS.PHASECHK.TRANS64 P0, [R13+URZ], R12 ;  /* 0x0000000c0d0085a7 */ /* 0x000f24000800007f */
[----:B----4-:R-:W-:Y:S05]  /*9d20*/  @!P0 BRA `(.L_x_22) ;  /* 0xfffffffc00ec8947 */ /* 0x010fea000383ffff */
[----:B------:R-:W-:Y:S05]  /*9d30*/  BRA `(.L_x_21) ;  /* 0xffffff7800fc7947 */ /* 0x000fea000383ffff */
.L_x_28:
[----:B-1----:R-:W-:-:S04]  /*9d40*/  IMAD.U32 R15, RZ, RZ, UR12 ;  /* 0x0000000cff0f7e24 */ /* 0x002fc8000f8e00ff */
[----:B------:R1:W4:Y:S03]  /*9d50*/  SYNCS.PHASECHK.TRANS64.TRYWAIT P0, [R15+URZ], R14 ;  /* 0x0000000e0f0075a7 */ /* 0x000326000800017f */
[----:B----4-:R-:W-:Y:S05]  /*9d60*/  @!P0 NANOSLEEP.SYNCS 0x989680 ;  /* 0x009896800000895d */ /* 0x010fea0003900000 */
[----:B------:R-:W4:Y:S02]  /*9d70*/  @!P0 SYNCS.PHASECHK.TRANS64 P0, [R15+URZ], R14 ;  /* 0x0000000e0f0085a7 */ /* 0x000f24000800007f */
[----:B----4-:R-:W-:Y:S05]  /*9d80*/  @!P0 BRA `(.L_x_28) ;  /* 0xfffffffc00ec8947 */ /* 0x010fea000383ffff */
[----:B------:R-:W-:Y:S05]  /*9d90*/  BRA `(.L_x_27) ;  /* 0xffffff8400687947 */ /* 0x000fea000383ffff */
.L_x_177:
[----:B------:R-:W-:Y:S01]  /*9da0*/  BSSY B1, `(.L_x_203) ;  /* 0x0000006000017945 */ /* 0x000fe20003800000 */
[----:B------:R-:W-:-:S07]  /*9db0*/  IMAD.MOV.U32 R7, RZ, RZ, -0x1 ;  /* 0xffffffffff077424 */ /* 0x000fce00078e00ff */
[----:B------:R-:W-:Y:S05]  /*9dc0*/  WARPSYNC.COLLECTIVE R7, `(.L_x_204) ;  /* 0x00000000070c7348 */ /* 0x000fea0003c00000 */
[----:B------:R-:W-:Y:S02]  /*9dd0*/  ELECT P0, UR62, PT ;  /* 0x00000000003e782f */ /* 0x000fe40003800000 */
[----:B------:R-:W-:Y:S01]  /*9de0*/  MOV R7, UR62 ;  /* 0x0000003e00077c02 */ /* 0x000fe20008000f00 */
[----:B------:R-:W-:Y:S10]  /*9df0*/  ENDCOLLECTIVE ;  /* 0x000000000000791b */ /* 0x000ff40003800000 */
.L_x_204:
[----:B------:R-:W-:Y:S05]  /*9e00*/  BSYNC B1 ;  /* 0x0000000000017941 */ /* 0x000fea0003800000 */
.L_x_203:
[----:B------:R-:W-:Y:S05]  /*9e10*/  BRA `(.L_x_205) ;  /* 0xffffffec003c7947 */ /* 0x000fea000383ffff */
.L_x_180:
[----:B-1----:R1:W2:Y:S02]  /*9e20*/  SYNCS.PHASECHK.TRANS64.TRYWAIT P0, [R20+URZ+0x58], R9 ;  /* 0x00005809140075a7 */ /* 0x0022a4000800017f */
[----:B--2---:R-:W-:Y:S05]  /*9e30*/  @!P0 NANOSLEEP.SYNCS 0x989680 ;  /* 0x009896800000895d */ /* 0x004fea0003900000 */
[----:B------:R-:W2:Y:S02]  /*9e40*/  @!P0 SYNCS.PHASECHK.TRANS64 P0, [R20+URZ+0x58], R9 ;  /* 0x00005809140085a7 */ /* 0x000ea4000800007f */
[----:B--2---:R-:W-:Y:S05]  /*9e50*/  @!P0 BRA `(.L_x_180) ;  /* 0xfffffffc00f08947 */ /* 0x004fea000383ffff */
[----:B------:R-:W-:Y:S05]  /*9e60*/  BRA `(.L_x_206) ;  /* 0xffffffec00787947 */ /* 0x000fea000383ffff */
.L_x_188:
[----:B------:R-:W-:Y:S01]  /*9e70*/  BSSY B0, `(.L_x_207) ;  /* 0x0000006000007945 */ /* 0x000fe20003800000 */
[----:B------:R-:W-:-:S07]  /*9e80*/  IMAD.MOV.U32 R7, RZ, RZ, -0x1 ;  /* 0xffffffffff077424 */ /* 0x000fce00078e00ff */
[----:B------:R-:W-:Y:S05]  /*9e90*/  WARPSYNC.COLLECTIVE R7, `(.L_x_208) ;  /* 0x00000000070c7348 */ /* 0x000fea0003c00000 */
[----:B------:R-:W-:Y:S02]  /*9ea0*/  ELECT P0, UR62, PT ;  /* 0x00000000003e782f */ /* 0x000fe40003800000 */
[----:B------:R-:W-:Y:S01]  /*9eb0*/  MOV R7, UR62 ;  /* 0x0000003e00077c02 */ /* 0x000fe20008000f00 */
[----:B------:R-:W-:Y:S10]  /*9ec0*/  ENDCOLLECTIVE ;  /* 0x000000000000791b */ /* 0x000ff40003800000 */
.L_x_208:
[----:B------:R-:W-:Y:S05]  /*9ed0*/  BSYNC B0 ;  /* 0x0000000000007941 */ /* 0x000fea0003800000 */
.L_x_207:
[----:B------:R-:W-:Y:S05]  /*9ee0*/  BRA `(.L_x_209) ;  /* 0xfffffff400cc7947 */ /* 0x000fea000383ffff */
.L_x_192:
[----:B0-----:R0:W1:Y:S02]  /*9ef0*/  SYNCS.PHASECHK.TRANS64.TRYWAIT P0, [R6+URZ], R3 ;  /* 0x00000003060075a7 */ /* 0x001064000800017f */
[----:B-1----:R-:W-:Y:S05]  /*9f00*/  @!P0 NANOSLEEP.SYNCS 0x989680 ;  /* 0x009896800000895d */ /* 0x002fea0003900000 */
[----:B------:R-:W1:Y:S02]  /*9f10*/  @!P0 SYNCS.PHASECHK.TRANS64 P0, [R6+URZ], R3 ;  /* 0x00000003060085a7 */ /* 0x000e64000800007f */
[----:B-1----:R-:W-:Y:S05]  /*9f20*/  @!P0 BRA `(.L_x_192) ;  /* 0xfffffffc00f08947 */ /* 0x002fea000383ffff */
[----:B------:R-:W-:Y:S05]  /*9f30*/  BRA `(.L_x_210) ;  /* 0xfffffff8000c7947 */ /* 0x000fea000383ffff */
.L_x_193:
[----:B0-----:R0:W1:Y:S02]  /*9f40*/  SYNCS.PHASECHK.TRANS64.TRYWAIT P0, [R7+URZ], R4 ;  /* 0x00000004070075a7 */ /* 0x001064000800017f */
[----:B-1----:R-:W-:Y:S05]  /*9f50*/  @!P0 NANOSLEEP.SYNCS 0x989680 ;  /* 0x009896800000895d */ /* 0x002fea0003900000 */
[----:B------:R-:W1:Y:S02]  /*9f60*/  @!P0 SYNCS.PHASECHK.TRANS64 P0, [R7+URZ], R4 ;  /* 0x00000004070085a7 */ /* 0x000e64000800007f */
[----:B-1----:R-:W-:Y:S05]  /*9f70*/  @!P0 BRA `(.L_x_193) ;  /* 0xfffffffc00f08947 */ /* 0x002fea000383ffff */
[----:B------:R-:W-:Y:S05]  /*9f80*/  BRA `(.L_x_211) ;  /* 0xfffffff8001c7947 */ /* 0x000fea000383ffff */
.L_x_194:
[----:B0-----:R0:W1:Y:S02]  /*9f90*/  SYNCS.PHASECHK.TRANS64.TRYWAIT P0, [R6+URZ], R5 ;  /* 0x00000005060075a7 */ /* 0x001064000800017f */
[----:B-1----:R-:W-:Y:S05]  /*9fa0*/  @!P0 NANOSLEEP.SYNCS 0x989680 ;  /* 0x009896800000895d */ /* 0x002fea0003900000 */
[----:B------:R-:W1:Y:S02]  /*9fb0*/  @!P0 SYNCS.PHASECHK.TRANS64 P0, [R6+URZ], R5 ;  /* 0x00000005060085a7 */ /* 0x000e64000800007f */
[----:B-1----:R-:W-:Y:S05]  /*9fc0*/  @!P0 BRA `(.L_x_194) ;  /* 0xfffffffc00f08947 */ /* 0x002fea000383ffff */
[----:B------:R-:W-:Y:S05]  /*9fd0*/  BRA `(.L_x_212) ;  /* 0xfffffff8002c7947 */ /* 0x000fea000383ffff */
.L_x_195:
[----:B0-----:R0:W1:Y:S02]  /*9fe0*/  SYNCS.PHASECHK.TRANS64.TRYWAIT P0, [R9+URZ], R4 ;  /* 0x00000004090075a7 */ /* 0x001064000800017f */
[----:B-1----:R-:W-:Y:S05]  /*9ff0*/  @!P0 NANOSLEEP.SYNCS 0x989680 ;  /* 0x009896800000895d */ /* 0x002fea0003900000 */
[----:B------:R-:W1:Y:S02]  /*a000*/  @!P0 SYNCS.PHASECHK.TRANS64 P0, [R9+URZ], R4 ;  /* 0x00000004090085a7 */ /* 0x000e64000800007f */
[----:B-1----:R-:W-:Y:S05]  /*a010*/  @!P0 BRA `(.L_x_195) ;  /* 0xfffffffc00f08947 */ /* 0x002fea000383ffff */
[----:B------:R-:W-:Y:S05]  /*a020*/  BRA `(.L_x_213) ;  /* 0xfffffff8003c7947 */ /* 0x000fea000383ffff */
.L_x_196:
[----:B0-----:R0:W1:Y:S02]  /*a030*/  SYNCS.PHASECHK.TRANS64.TRYWAIT P0, [R6+URZ], R5 ;  /* 0x00000005060075a7 */ /* 0x001064000800017f */
[----:B-1----:R-:W-:Y:S05]  /*a040*/  @!P0 NANOSLEEP.SYNCS 0x989680 ;  /* 0x009896800000895d */ /* 0x002fea0003900000 */
[----:B------:R-:W1:Y:S02]  /*a050*/  @!P0 SYNCS.PHASECHK.TRANS64 P0, [R6+URZ], R5 ;  /* 0x00000005060085a7 */ /* 0x000e64000800007f */
[----:B-1----:R-:W-:Y:S05]  /*a060*/  @!P0 BRA `(.L_x_196) ;  /* 0xfffffffc00f08947 */ /* 0x002fea000383ffff */
[----:B------:R-:W-:Y:S05]  /*a070*/  BRA `(.L_x_214) ;  /* 0xfffffff8004c7947 */ /* 0x000fea000383ffff */
.L_x_197:
[----:B0-----:R0:W1:Y:S02]  /*a080*/  SYNCS.PHASECHK.TRANS64.TRYWAIT P0, [R9+URZ], R4 ;  /* 0x00000004090075a7 */ /* 0x001064000800017f */
[----:B-1----:R-:W-:Y:S05]  /*a090*/  @!P0 NANOSLEEP.SYNCS 0x989680 ;  /* 0x009896800000895d */ /* 0x002fea0003900000 */
[----:B------:R-:W1:Y:S02]  /*a0a0*/  @!P0 SYNCS.PHASECHK.TRANS64 P0, [R9+URZ], R4 ;  /* 0x00000004090085a7 */ /* 0x000e64000800007f */
[----:B-1----:R-:W-:Y:S05]  /*a0b0*/  @!P0 BRA `(.L_x_197) ;  /* 0xfffffffc00f08947 */ /* 0x002fea000383ffff */
[----:B------:R-:W-:Y:S05]  /*a0c0*/  BRA `(.L_x_215) ;  /* 0xfffffff8005c7947 */ /* 0x000fea000383ffff */
.L_x_198:
[----:B0-----:R0:W1:Y:S02]  /*a0d0*/  SYNCS.PHASECHK.TRANS64.TRYWAIT P0, [R6+URZ], R5 ;  /* 0x00000005060075a7 */ /* 0x001064000800017f */
[----:B-1----:R-:W-:Y:S05]  /*a0e0*/  @!P0 NANOSLEEP.SYNCS 0x989680 ;  /* 0x009896800000895d */ /* 0x002fea0003900000 */
[----:B------:R-:W1:Y:S02]  /*a0f0*/  @!P0 SYNCS.PHASECHK.TRANS64 P0, [R6+URZ], R5 ;  /* 0x00000005060085a7 */ /* 0x000e64000800007f */
[----:B-1----:R-:W-:Y:S05]  /*a100*/  @!P0 BRA `(.L_x_198) ;  /* 0xfffffffc00f08947 */ /* 0x002fea000383ffff */
[----:B------:R-:W-:Y:S05]  /*a110*/  BRA `(.L_x_216) ;  /* 0xfffffff8006c7947 */ /* 0x000fea000383ffff */
.L_x_199:
[----:B0-----:R0:W1:Y:S02]  /*a120*/  SYNCS.PHASECHK.TRANS64.TRYWAIT P0, [R9+URZ], R4 ;  /* 0x00000004090075a7 */ /* 0x001064000800017f */
[----:B-1----:R-:W-:Y:S05]  /*a130*/  @!P0 NANOSLEEP.SYNCS 0x989680 ;  /* 0x009896800000895d */ /* 0x002fea0003900000 */
[----:B------:R-:W1:Y:S02]  /*a140*/  @!P0 SYNCS.PHASECHK.TRANS64 P0, [R9+URZ], R4 ;  /* 0x00000004090085a7 */ /* 0x000e64000800007f */
[----:B-1----:R-:W-:Y:S05]  /*a150*/  @!P0 BRA `(.L_x_199) ;  /* 0xfffffffc00f08947 */ /* 0x002fea000383ffff */
[----:B------:R-:W-:Y:S05]  /*a160*/  BRA `(.L_x_217) ;  /* 0xfffffff8007c7947 */ /* 0x000fea000383ffff */
.L_x_200:
[----:B0-----:R0:W1:Y:S02]  /*a170*/  SYNCS.PHASECHK.TRANS64.TRYWAIT P0, [R10+URZ], R5 ;  /* 0x000000050a0075a7 */ /* 0x001064000800017f */
[----:B-1----:R-:W-:Y:S05]  /*a180*/  @!P0 NANOSLEEP.SYNCS 0x989680 ;  /* 0x009896800000895d */ /* 0x002fea0003900000 */
[----:B------:R-:W1:Y:S02]  /*a190*/  @!P0 SYNCS.PHASECHK.TRANS64 P0, [R10+URZ], R5 ;  /* 0x000000050a0085a7 */ /* 0x000e64000800007f */
[----:B-1----:R-:W-:Y:S05]  /*a1a0*/  @!P0 BRA `(.L_x_200) ;  /* 0xfffffffc00f08947 */ /* 0x002fea000383ffff */
[----:B------:R-:W-:Y:S05]  /*a1b0*/  BRA `(.L_x_218) ;  /* 0xfffffff8008c7947 */ /* 0x000fea000383ffff */
.L_x_201:
[----:B-1----:R1:W2:Y:S02]  /*a1c0*/  SYNCS.PHASECHK.TRANS64.TRYWAIT P0, [R11+URZ], R6 ;  /* 0x000000060b0075a7 */ /* 0x0022a4000800017f */
[----:B--2---:R-:W-:Y:S05]  /*a1d0*/  @!P0 NANOSLEEP.SYNCS 0x989680 ;  /* 0x009896800000895d */ /* 0x004fea0003900000 */
[----:B------:R-:W2:Y:S02]  /*a1e0*/  @!P0 SYNCS.PHASECHK.TRANS64 P0, [R11+URZ], R6 ;  /* 0x000000060b0085a7 */ /* 0x000ea4000800007f */
[----:B--2---:R-:W-:Y:S05]  /*a1f0*/  @!P0 BRA `(.L_x_201) ;  /* 0xfffffffc00f08947 */ /* 0x004fea000383ffff */
[----:B------:R-:W-:Y:S05]  /*a200*/  BRA `(.L_x_219) ;  /* 0xfffffff800947947 */ /* 0x000fea000383ffff */
.L_x_220:
[----:B------:R-:W-:-:S00]  /*a210*/  BRA `(.L_x_220) ;  /* 0xfffffffc00fc7947 */ /* 0x000fc0000383ffff */
[----:B------:R-:W-:-:S00]  /*a220*/  NOP ;  /* 0x0000000000007918 */ /* 0x000fc00000000000 */
        /* <DEDUP_REMOVED lines=13> */
.L_x_221:


//--------------------- .nv.shared._ZN7cutlass13device_kernelINS_4gemm6kernel13GemmUniversalIN4cute5tupleIJiiiiEEENS1_10collective13CollectiveMmaINS1_37MainloopSm90TmaGmmaWarpSpecializedFP8ILi11ENS5_IJNS4_1CILi4EEENSA_ILi2EEENSA_ILi1EEEEEENS1_35KernelTmaWarpSpecializedCooperativeEEENS5_IJNSA_ILi256EEENSA_ILi64EEESI_EEENS_12float_e4m3_tENS5_IJlSD_lEEESK_SL_NS4_8TiledMMAINS4_8MMA_AtomIJNS4_4SM904GMMA30MMA_64x64x32_F32E4M3E4M3_SS_TNILNSP_7ScaleInE1ELSR_1EEEEEENS4_6LayoutINS5_IJSC_SD_SD_EEENS5_IJSD_NSA_ILi0EEESW_EEEEENS5_IJNS4_10UnderscoreESZ_SZ_EEEEENS4_23SM90_TMA_LOAD_MULTICASTENS4_14ComposedLayoutINS4_7SwizzleILi2ELi4ELi3EEENS4_18smem_ptr_flag_bitsILi8EEENSU_INS5_IJNSA_ILi8EEESI_EEENS5_IJSI_SD_EEEEEEEvNS4_8identityES12_S1C_vS1D_EENS_8epilogue10collective6detail29Sm90TmaWarpSpecializedAdapterINS1G_15DefaultEpilogueISK_SL_SL_NS1F_6thread17LinearCombinationISK_Li1EffLNS1K_9ScaleType4KindE0ELNS_15FloatRoundStyleE2ESK_EENS1_15EpilogueDefaultEEEEEvvEEEEvNT_6ParamsE --------------------------
	.section	.nv.shared._ZN7cutlass13device_kernelINS_4gemm6kernel13GemmUniversalIN4cute5tupleIJiiiiEEENS1_10collective13CollectiveMmaINS1_37MainloopSm90TmaGmmaWarpSpecializedFP8ILi11ENS5_IJNS4_1CILi4EEENSA_ILi2EEENSA_ILi1EEEEEENS1_35KernelTmaWarpSpecializedCooperativeEEENS5_IJNSA_ILi256EEENSA_ILi64EEESI_EEENS_12float_e4m3_tENS5_IJlSD_lEEESK_SL_NS4_8TiledMMAINS4_8MMA_AtomIJNS4_4SM904GMMA30MMA_64x64x32_F32E4M3E4M3_SS_TNILNSP_7ScaleInE1ELSR_1EEEEEENS4_6LayoutINS5_IJSC_SD_SD_EEENS5_IJSD_NSA_ILi0EEESW_EEEEENS5_IJNS4_10UnderscoreESZ_SZ_EEEEENS4_23SM90_TMA_LOAD_MULTICASTENS4_14ComposedLayoutINS4_7SwizzleILi2ELi4ELi3EEENS4_18smem_ptr_flag_bitsILi8EEENSU_INS5_IJNSA_ILi8EEESI_EEENS5_IJSI_SD_EEEEEEEvNS4_8identityES12_S1C_vS1D_EENS_8epilogue10collective6detail29Sm90TmaWarpSpecializedAdapterINS1G_15DefaultEpilogueISK_SL_SL_NS1F_6thread17LinearCombinationISK_Li1EffLNS1K_9ScaleType4KindE0ELNS_15FloatRoundStyleE2ESK_EENS1_15EpilogueDefaultEEEEEvvEEEEvNT_6ParamsE,"aw",@nobits
	.sectionflags	@""
	.align	16
	.zero		1024


//--------------------- .nv.shared.reserved.0     --------------------------
	.section	.nv.shared.reserved.0,"aw",@nobits
	.weak		__nv_reservedSMEM_offset_0_alias
	.size		__nv_reservedSMEM_offset_0_alias, 0, 0
	.other		__nv_reservedSMEM_offset_0_alias,@"STO_CUDA_RESERVED_SHARED STV_DEFAULT"
__nv_reservedSMEM_offset_0_alias:
	.zero		0


//--------------------- .nv.global                --------------------------
	.section	.nv.global,"aw",@nobits
.nv.global:
	.type		_ZN40_INTERNAL_8b127cdd_4_k_cu_b62b5116_257404cute1_E,@object
	.size		_ZN40_INTERNAL_8b127cdd_4_k_cu_b62b5116_257404cute1_E,(_ZN40_INTERNAL_8b127cdd_4_k_cu_b62b5116_257404cuda3std3__45__cpo6cbeginE - _ZN40_INTERNAL_8b127cdd_4_k_cu_b62b5116_257404cute1_E)
_ZN40_INTERNAL_8b127cdd_4_k_cu_b62b5116_257404cute1_E:
	.zero		1
	.type		_ZN40_INTERNAL_8b127cdd_4_k_cu_b62b5116_257404cuda3std3__45__cpo6cbeginE,@object
	.size		_ZN40_INTERNAL_8b127cdd_4_k_cu_b62b5116_257404cuda3std3__45__cpo6cbeginE,(_ZN40_INTERNAL_8b127cdd_4_k_cu_b62b5116_257404cuda3std3__48in_placeE - _ZN40_INTERNAL_8b127cdd_4_k_cu_b62b5116_257404cuda3std3__45__cpo6cbeginE)
_ZN40_INTERNAL_8b127cdd_4_k_cu_b62b5116_257404cuda3std3__45__cpo6cbeginE:
	.zero		1
	.type		_ZN40_INTERNAL_8b127cdd_4_k_cu_b62b5116_257404cuda3std3__48in_placeE,@object
	.size		_ZN40_INTERNAL_8b127cdd_4_k_cu_b62b5116_257404cuda3std3__48in_placeE,(_ZN40_INTERNAL_8b127cdd_4_k_cu_b62b5116_257404cuda3std6ranges3__45__cpo9iter_moveE - _ZN40_INTERNAL_8b127cdd_4_k_cu_b62b5116_257404cuda3std3__48in_placeE)
_ZN40_INTERNAL_8b127cdd_4_k_cu_b62b5116_257404cuda3std3__48in_placeE:
	.zero		1
	.type		_ZN40_INTERNAL_8b127cdd_4_k_cu_b62b5116_257404cuda3std6ranges3__45__cpo9iter_moveE,@object
	.size		_ZN40_INTERNAL_8b127cdd_4_k_cu_b62b5116_257404cuda3std6ranges3__45__cpo9iter_moveE,(_ZN40_INTERNAL_8b127cdd_4_k_cu_b62b5116_257404cuda3std3__45__cpo5beginE - _ZN40_INTERNAL_8b127cdd_4_k_cu_b62b5116_257404cuda3std6ranges3__45__cpo9iter_moveE)
_ZN40_INTERNAL_8b127cdd_4_k_cu_b62b5116_257404cuda3std6ranges3__45__cpo9iter_moveE:
	.zero		1
	.type		_ZN40_INTERNAL_8b127cdd_4_k_cu_b62b5116_257404cuda3std3__45__cpo5beginE,@object
	.size		_ZN40_INTERNAL_8b127cdd_4_k_cu_b62b5116_257404cuda3std3__45__cpo5beginE,(_ZN40_INTERNAL_8b127cdd_4_k_cu_b62b5116_257404cuda3std3__442_GLOBAL__N__8b127cdd_4_k_cu_b62b5116_257406ignoreE - _ZN40_INTERNAL_8b127cdd_4_k_cu_b62b5116_257404cuda3std3__45__cpo5beginE)
_ZN40_INTERNAL_8b127cdd_4_k_cu_b62b5116_257404cuda3std3__45__cpo5beginE:
	.zero		1
	.type		_ZN40_INTERNAL_8b127cdd_4_k_cu_b62b5116_257404cuda3std3__442_GLOBAL__N__8b127cdd_4_k_cu_b62b5116_257406ignoreE,@object
	.size		_ZN40_INTERNAL_8b127cdd_4_k_cu_b62b5116_257404cuda3std3__442_GLOBAL__N__8b127cdd_4_k_cu_b62b5116_257406ignoreE,(_ZN40_INTERNAL_8b127cdd_4_k_cu_b62b5116_257404cute7productE - _ZN40_INTERNAL_8b127cdd_4_k_cu_b62b5116_257404cuda3std3__442_GLOBAL__N__8b127cdd_4_k_cu_b62b5116_257406ignoreE)
_ZN40_INTERNAL_8b127cdd_4_k_cu_b62b5116_257404cuda3std3__442_GLOBAL__N__8b127cdd_4_k_cu_b62b5116_257406ignoreE:
	.zero		1
	.type		_ZN40_INTERNAL_8b127cdd_4_k_cu_b62b5116_257404cute7productE,@object
	.size		_ZN40_INTERNAL_8b127cdd_4_k_cu_b62b5116_257404cute7productE,(_ZN40_INTERNAL_8b127cdd_4_k_cu_b62b5116_257404cuda3std3__45__cpo3endE - _ZN40_INTERNAL_8b127cdd_4_k_cu_b62b5116_257404cute7productE)
_ZN40_INTERNAL_8b127cdd_4_k_cu_b62b5116_257404cute7productE:
	.zero		1
	.type		_ZN40_INTERNAL_8b127cdd_4_k_cu_b62b5116_257404cuda3std3__45__cpo3endE,@object
	.size		_ZN40_INTERNAL_8b127cdd_4_k_cu_b62b5116_257404cuda3std3__45__cpo3endE,(_ZN40_INTERNAL_8b127cdd_4_k_cu_b62b5116_257404cuda3std3__419piecewise_constructE - _ZN40_INTERNAL_8b127cdd_4_k_cu_b62b5116_257404cuda3std3__45__cpo3endE)
_ZN40_INTERNAL_8b127cdd_4_k_cu_b62b5116_257404cuda3std3__45__cpo3endE:
	.zero		1
	.type		_ZN40_INTERNAL_8b127cdd_4_k_cu_b62b5116_257404cuda3std3__419piecewise_constructE,@object
	.size		_ZN40_INTERNAL_8b127cdd_4_k_cu_b62b5116_257404cuda3std3__419piecewise_constructE,(_ZN40_INTERNAL_8b127cdd_4_k_cu_b62b5116_257404cuda3std3__45__cpo4cendE - _ZN40_INTERNAL_8b127cdd_4_k_cu_b62b5116_257404cuda3std3__419piecewise_constructE)
_ZN40_INTERNAL_8b127cdd_4_k_cu_b62b5116_257404cuda3std3__419piecewise_constructE:
	.zero		1
	.type		_ZN40_INTERNAL_8b127cdd_4_k_cu_b62b5116_257404cuda3std3__45__cpo4cendE,@object
	.size		_ZN40_INTERNAL_8b127cdd_4_k_cu_b62b5116_257404cuda3std3__45__cpo4cendE,(_ZN40_INTERNAL_8b127cdd_4_k_cu_b62b5116_257404cuda3std6ranges3__45__cpo4swapE - _ZN40_INTERNAL_8b127cdd_4_k_cu_b62b5116_257404cuda3std3__45__cpo4cendE)
_ZN40_INTERNAL_8b127cdd_4_k_cu_b62b5116_257404cuda3std3__45__cpo4cendE:
	.zero		1
	.type		_ZN40_INTERNAL_8b127cdd_4_k_cu_b62b5116_257404cuda3std6ranges3__45__cpo4swapE,@object
	.size		_ZN40_INTERNAL_8b127cdd_4_k_cu_b62b5116_257404cuda3std6ranges3__45__cpo4swapE,(.L_7 - _ZN40_INTERNAL_8b127cdd_4_k_cu_b62b5116_257404cuda3std6ranges3__45__cpo4swapE)
_ZN40_INTERNAL_8b127cdd_4_k_cu_b62b5116_257404cuda3std6ranges3__45__cpo4swapE:
	.zero		1
.L_7:


//--------------------- .nv.constant0._ZN7cutlass13device_kernelINS_4gemm6kernel13GemmUniversalIN4cute5tupleIJiiiiEEENS1_10collective13CollectiveMmaINS1_37MainloopSm90TmaGmmaWarpSpecializedFP8ILi11ENS5_IJNS4_1CILi4EEENSA_ILi2EEENSA_ILi1EEEEEENS1_35KernelTmaWarpSpecializedCooperativeEEENS5_IJNSA_ILi256EEENSA_ILi64EEESI_EEENS_12float_e4m3_tENS5_IJlSD_lEEESK_SL_NS4_8TiledMMAINS4_8MMA_AtomIJNS4_4SM904GMMA30MMA_64x64x32_F32E4M3E4M3_SS_TNILNSP_7ScaleInE1ELSR_1EEEEEENS4_6LayoutINS5_IJSC_SD_SD_EEENS5_IJSD_NSA_ILi0EEESW_EEEEENS5_IJNS4_10UnderscoreESZ_SZ_EEEEENS4_23SM90_TMA_LOAD_MULTICASTENS4_14ComposedLayoutINS4_7SwizzleILi2ELi4ELi3EEENS4_18smem_ptr_flag_bitsILi8EEENSU_INS5_IJNSA_ILi8EEESI_EEENS5_IJSI_SD_EEEEEEEvNS4_8identityES12_S1C_vS1D_EENS_8epilogue10collective6detail29Sm90TmaWarpSpecializedAdapterINS1G_15DefaultEpilogueISK_SL_SL_NS1F_6thread17LinearCombinationISK_Li1EffLNS1K_9ScaleType4KindE0ELNS_15FloatRoundStyleE2ESK_EENS1_15EpilogueDefaultEEEEEvvEEEEvNT_6ParamsE --------------------------
	.section	.nv.constant0._ZN7cutlass13device_kernelINS_4gemm6kernel13GemmUniversalIN4cute5tupleIJiiiiEEENS1_10collective13CollectiveMmaINS1_37MainloopSm90TmaGmmaWarpSpecializedFP8ILi11ENS5_IJNS4_1CILi4EEENSA_ILi2EEENSA_ILi1EEEEEENS1_35KernelTmaWarpSpecializedCooperativeEEENS5_IJNSA_ILi256EEENSA_ILi64EEESI_EEENS_12float_e4m3_tENS5_IJlSD_lEEESK_SL_NS4_8TiledMMAINS4_8MMA_AtomIJNS4_4SM904GMMA30MMA_64x64x32_F32E4M3E4M3_SS_TNILNSP_7ScaleInE1ELSR_1EEEEEENS4_6LayoutINS5_IJSC_SD_SD_EEENS5_IJSD_NSA_ILi0EEESW_EEEEENS5_IJNS4_10UnderscoreESZ_SZ_EEEEENS4_23SM90_TMA_LOAD_MULTICASTENS4_14ComposedLayoutINS4_7SwizzleILi2ELi4ELi3EEENS4_18smem_ptr_flag_bitsILi8EEENSU_INS5_IJNSA_ILi8EEESI_EEENS5_IJSI_SD_EEEEEEEvNS4_8identityES12_S1C_vS1D_EENS_8epilogue10collective6detail29Sm90TmaWarpSpecializedAdapterINS1G_15DefaultEpilogueISK_SL_SL_NS1F_6thread17LinearCombinationISK_Li1EffLNS1K_9ScaleType4KindE0ELNS_15FloatRoundStyleE2ESK_EENS1_15EpilogueDefaultEEEEEvvEEEEvNT_6ParamsE,"a",@progbits
	.sectionflags	@""
	.align	4
.nv.constant0._ZN7cutlass13device_kernelINS_4gemm6kernel13GemmUniversalIN4cute5tupleIJiiiiEEENS1_10collective13CollectiveMmaINS1_37MainloopSm90TmaGmmaWarpSpecializedFP8ILi11ENS5_IJNS4_1CILi4EEENSA_ILi2EEENSA_ILi1EEEEEENS1_35KernelTmaWarpSpecializedCooperativeEEENS5_IJNSA_ILi256EEENSA_ILi64EEESI_EEENS_12float_e4m3_tENS5_IJlSD_lEEESK_SL_NS4_8TiledMMAINS4_8MMA_AtomIJNS4_4SM904GMMA30MMA_64x64x32_F32E4M3E4M3_SS_TNILNSP_7ScaleInE1ELSR_1EEEEEENS4_6LayoutINS5_IJSC_SD_SD_EEENS5_IJSD_NSA_ILi0EEESW_EEEEENS5_IJNS4_10UnderscoreESZ_SZ_EEEEENS4_23SM90_TMA_LOAD_MULTICASTENS4_14ComposedLayoutINS4_7SwizzleILi2ELi4ELi3EEENS4_18smem_ptr_flag_bitsILi8EEENSU_INS5_IJNSA_ILi8EEESI_EEENS5_IJSI_SD_EEEEEEEvNS4_8identityES12_S1C_vS1D_EENS_8epilogue10collective6detail29Sm90TmaWarpSpecializedAdapterINS1G_15DefaultEpilogueISK_SL_SL_NS1F_6thread17LinearCombinationISK_Li1EffLNS1K_9ScaleType4KindE0ELNS_15FloatRoundStyleE2ESK_EENS1_15EpilogueDefaultEEEEEvvEEEEvNT_6ParamsE:
	.zero		1664


//--------------------- SYMBOLS --------------------------

	.type		.nv.reservedSmem.offset0,@object
	.size		.nv.reservedSmem.offset0,0x4
